//
// Generated by NVIDIA NVVM Compiler
//
// Compiler Build ID: CL-36424714
// Cuda compilation tools, release 13.0, V13.0.88
// Based on NVVM 20.0.0
//

.version 9.0
.target sm_100
.address_size 64

	// .globl	_Z11kernel_pathP5pointiiiiii
.extern .func  (.param .b32 func_retval0) vprintf
(
	.param .b64 vprintf_param_0,
	.param .b64 vprintf_param_1
)
;
.global .align 1 .b8 $str[17] = {107, 101, 114, 110, 101, 108, 32, 116, 101, 115, 116, 58, 32, 37, 100, 10};
.global .align 1 .b8 $str$1[15] = {105, 116, 101, 114, 32, 37, 100, 9, 37, 100, 9, 37, 100, 10};

.visible .entry _Z11kernel_pathP5pointiiiiii(
	.param .u64 .ptr .align 1 _Z11kernel_pathP5pointiiiiii_param_0,
	.param .u32 _Z11kernel_pathP5pointiiiiii_param_1,
	.param .u32 _Z11kernel_pathP5pointiiiiii_param_2,
	.param .u32 _Z11kernel_pathP5pointiiiiii_param_3,
	.param .u32 _Z11kernel_pathP5pointiiiiii_param_4,
	.param .u32 _Z11kernel_pathP5pointiiiiii_param_5,
	.param .u32 _Z11kernel_pathP5pointiiiiii_param_6
)
{
	.local .align 8 .b8 	__local_depot0[16];
	.reg .b64 	%SP;
	.reg .b64 	%SPL;
	.reg .pred 	%p<281>;
	.reg .b32 	%r<874>;
	.reg .b64 	%rd<80>;

	mov.u64 	%SPL, __local_depot0;
	cvta.local.u64 	%SP, %SPL;
	ld.param.u64 	%rd23, [_Z11kernel_pathP5pointiiiiii_param_0];
	ld.param.u32 	%r417, [_Z11kernel_pathP5pointiiiiii_param_1];
	ld.param.u32 	%r418, [_Z11kernel_pathP5pointiiiiii_param_2];
	ld.param.u32 	%r419, [_Z11kernel_pathP5pointiiiiii_param_3];
	ld.param.u32 	%r420, [_Z11kernel_pathP5pointiiiiii_param_4];
	ld.param.u32 	%r872, [_Z11kernel_pathP5pointiiiiii_param_5];
	ld.param.u32 	%r873, [_Z11kernel_pathP5pointiiiiii_param_6];
	cvta.to.global.u64 	%rd1, %rd23;
	add.u64 	%rd24, %SP, 0;
	add.u64 	%rd2, %SPL, 0;
	mad.lo.s32 	%r421, %r873, 5, %r872;
	mul.wide.s32 	%rd25, %r421, 44;
	add.s64 	%rd26, %rd1, %rd25;
	ld.global.u32 	%r1, [%rd26+28];
	ld.global.u32 	%r2, [%rd26+32];
	mad.lo.s32 	%r422, %r420, 5, %r419;
	mul.wide.s32 	%rd27, %r422, 44;
	add.s64 	%rd28, %rd1, %rd27;
	ld.global.u32 	%r3, [%rd28+16];
	ld.global.u32 	%r4, [%rd28+24];
	ld.global.u32 	%r5, [%rd28+28];
	ld.global.u32 	%r6, [%rd28+32];
	mov.b32 	%r423, 9999;
	st.global.u32 	[%rd1+16], %r423;
	mov.b32 	%r424, 0;
	st.global.u32 	[%rd1+20], %r424;
	st.global.u32 	[%rd1+24], %r423;
	st.global.u32 	[%rd1+40], %r424;
	st.global.u32 	[%rd1+28], %r423;
	st.global.u32 	[%rd1+32], %r423;
	st.global.u32 	[%rd1+60], %r423;
	mov.b32 	%r425, 1;
	st.global.u32 	[%rd1+64], %r425;
	st.global.u32 	[%rd1+68], %r423;
	st.global.u32 	[%rd1+84], %r424;
	st.global.u32 	[%rd1+72], %r423;
	st.global.u32 	[%rd1+76], %r423;
	st.global.u32 	[%rd1+104], %r423;
	mov.b32 	%r426, 2;
	st.global.u32 	[%rd1+108], %r426;
	st.global.u32 	[%rd1+112], %r423;
	st.global.u32 	[%rd1+128], %r424;
	st.global.u32 	[%rd1+116], %r423;
	st.global.u32 	[%rd1+120], %r423;
	st.global.u32 	[%rd1+148], %r423;
	mov.b32 	%r427, 3;
	st.global.u32 	[%rd1+152], %r427;
	st.global.u32 	[%rd1+156], %r423;
	st.global.u32 	[%rd1+172], %r424;
	st.global.u32 	[%rd1+160], %r423;
	st.global.u32 	[%rd1+164], %r423;
	st.global.u32 	[%rd1+192], %r423;
	mov.b32 	%r428, 4;
	st.global.u32 	[%rd1+196], %r428;
	st.global.u32 	[%rd1+200], %r423;
	st.global.u32 	[%rd1+216], %r424;
	st.global.u32 	[%rd1+204], %r423;
	st.global.u32 	[%rd1+208], %r423;
	st.global.u32 	[%rd1+236], %r423;
	st.global.u32 	[%rd1+240], %r425;
	st.global.u32 	[%rd1+244], %r423;
	st.global.u32 	[%rd1+260], %r424;
	st.global.u32 	[%rd1+248], %r423;
	st.global.u32 	[%rd1+252], %r423;
	st.global.u32 	[%rd1+280], %r423;
	st.global.u32 	[%rd1+284], %r425;
	st.global.u32 	[%rd1+288], %r423;
	st.global.u32 	[%rd1+304], %r424;
	st.global.u32 	[%rd1+292], %r423;
	st.global.u32 	[%rd1+296], %r423;
	st.global.u32 	[%rd1+324], %r423;
	st.global.u32 	[%rd1+328], %r426;
	st.global.u32 	[%rd1+332], %r423;
	st.global.u32 	[%rd1+348], %r424;
	st.global.u32 	[%rd1+336], %r423;
	st.global.u32 	[%rd1+340], %r423;
	st.global.u32 	[%rd1+368], %r423;
	st.global.u32 	[%rd1+372], %r427;
	st.global.u32 	[%rd1+376], %r423;
	st.global.u32 	[%rd1+392], %r424;
	st.global.u32 	[%rd1+380], %r423;
	st.global.u32 	[%rd1+384], %r423;
	st.global.u32 	[%rd1+412], %r423;
	st.global.u32 	[%rd1+416], %r428;
	st.global.u32 	[%rd1+420], %r423;
	st.global.u32 	[%rd1+436], %r424;
	st.global.u32 	[%rd1+424], %r423;
	st.global.u32 	[%rd1+428], %r423;
	st.global.u32 	[%rd1+456], %r423;
	st.global.u32 	[%rd1+460], %r426;
	st.global.u32 	[%rd1+464], %r423;
	st.global.u32 	[%rd1+480], %r424;
	st.global.u32 	[%rd1+468], %r423;
	st.global.u32 	[%rd1+472], %r423;
	st.global.u32 	[%rd1+500], %r423;
	st.global.u32 	[%rd1+504], %r426;
	st.global.u32 	[%rd1+508], %r423;
	st.global.u32 	[%rd1+524], %r424;
	st.global.u32 	[%rd1+512], %r423;
	st.global.u32 	[%rd1+516], %r423;
	st.global.u32 	[%rd1+544], %r423;
	st.global.u32 	[%rd1+548], %r426;
	st.global.u32 	[%rd1+552], %r423;
	st.global.u32 	[%rd1+568], %r424;
	st.global.u32 	[%rd1+556], %r423;
	st.global.u32 	[%rd1+560], %r423;
	st.global.u32 	[%rd1+588], %r423;
	st.global.u32 	[%rd1+592], %r427;
	st.global.u32 	[%rd1+596], %r423;
	st.global.u32 	[%rd1+612], %r424;
	st.global.u32 	[%rd1+600], %r423;
	st.global.u32 	[%rd1+604], %r423;
	st.global.u32 	[%rd1+632], %r423;
	st.global.u32 	[%rd1+636], %r428;
	st.global.u32 	[%rd1+640], %r423;
	st.global.u32 	[%rd1+656], %r424;
	st.global.u32 	[%rd1+644], %r423;
	st.global.u32 	[%rd1+648], %r423;
	st.global.u32 	[%rd1+676], %r423;
	st.global.u32 	[%rd1+680], %r427;
	st.global.u32 	[%rd1+684], %r423;
	st.global.u32 	[%rd1+700], %r424;
	st.global.u32 	[%rd1+688], %r423;
	st.global.u32 	[%rd1+692], %r423;
	st.global.u32 	[%rd1+720], %r423;
	st.global.u32 	[%rd1+724], %r427;
	st.global.u32 	[%rd1+728], %r423;
	st.global.u32 	[%rd1+744], %r424;
	st.global.u32 	[%rd1+732], %r423;
	st.global.u32 	[%rd1+736], %r423;
	st.global.u32 	[%rd1+764], %r423;
	st.global.u32 	[%rd1+768], %r427;
	st.global.u32 	[%rd1+772], %r423;
	st.global.u32 	[%rd1+788], %r424;
	st.global.u32 	[%rd1+776], %r423;
	st.global.u32 	[%rd1+780], %r423;
	st.global.u32 	[%rd1+808], %r423;
	st.global.u32 	[%rd1+812], %r427;
	st.global.u32 	[%rd1+816], %r423;
	st.global.u32 	[%rd1+832], %r424;
	st.global.u32 	[%rd1+820], %r423;
	st.global.u32 	[%rd1+824], %r423;
	st.global.u32 	[%rd1+852], %r423;
	st.global.u32 	[%rd1+856], %r428;
	st.global.u32 	[%rd1+860], %r423;
	st.global.u32 	[%rd1+876], %r424;
	st.global.u32 	[%rd1+864], %r423;
	st.global.u32 	[%rd1+868], %r423;
	st.global.u32 	[%rd1+896], %r423;
	st.global.u32 	[%rd1+900], %r428;
	st.global.u32 	[%rd1+904], %r423;
	st.global.u32 	[%rd1+920], %r424;
	st.global.u32 	[%rd1+908], %r423;
	st.global.u32 	[%rd1+912], %r423;
	st.global.u32 	[%rd1+940], %r423;
	st.global.u32 	[%rd1+944], %r428;
	st.global.u32 	[%rd1+948], %r423;
	st.global.u32 	[%rd1+964], %r424;
	st.global.u32 	[%rd1+952], %r423;
	st.global.u32 	[%rd1+956], %r423;
	st.global.u32 	[%rd1+984], %r423;
	st.global.u32 	[%rd1+988], %r428;
	st.global.u32 	[%rd1+992], %r423;
	st.global.u32 	[%rd1+1008], %r424;
	st.global.u32 	[%rd1+996], %r423;
	st.global.u32 	[%rd1+1000], %r423;
	st.global.u32 	[%rd1+1028], %r423;
	st.global.u32 	[%rd1+1032], %r428;
	st.global.u32 	[%rd1+1036], %r423;
	st.global.u32 	[%rd1+1052], %r424;
	st.global.u32 	[%rd1+1040], %r423;
	st.global.u32 	[%rd1+1044], %r423;
	st.global.u32 	[%rd1+1072], %r423;
	st.global.u32 	[%rd1+1076], %r428;
	st.global.u32 	[%rd1+1080], %r423;
	st.global.u32 	[%rd1+1096], %r424;
	st.global.u32 	[%rd1+1084], %r423;
	st.global.u32 	[%rd1+1088], %r423;
	st.global.u32 	[%rd26+40], %r425;
	st.global.u32 	[%rd26+24], %r424;
	mad.lo.s32 	%r429, %r418, 5, %r417;
	add.s32 	%r430, %r429, -6;
	mul.wide.s32 	%rd29, %r430, 44;
	add.s64 	%rd30, %rd1, %rd29;
	ld.global.u32 	%r431, [%rd30+20];
	st.global.u32 	[%rd26+28], %r431;
	st.global.u32 	[%rd26+32], %r424;
	ld.global.u32 	%r432, [%rd1+28];
	st.local.u32 	[%rd2], %r432;
	mov.u64 	%rd31, $str;
	cvta.global.u64 	%rd32, %rd31;
	{ // callseq 0, 0
	.param .b64 param0;
	st.param.b64 	[param0], %rd32;
	.param .b64 param1;
	st.param.b64 	[param1], %rd24;
	.param .b32 retval0;
	call.uni (retval0), 
	vprintf, 
	(
	param0, 
	param1
	);
	ld.param.b32 	%r433, [retval0];
	} // callseq 0
	setp.lt.s32 	%p3, %r1, %r5;
	@%p3 bra 	$L__BB0_2;
	setp.ne.s32 	%p4, %r1, %r5;
	setp.ge.s32 	%p5, %r2, %r6;
	or.pred  	%p6, %p4, %p5;
	setp.eq.s32 	%p7, %r4, %r3;
	and.pred  	%p8, %p6, %p7;
	@%p8 bra 	$L__BB0_372;
$L__BB0_2:
	mov.b32 	%r707, 0;
	mov.u64 	%rd33, $str$1;
$L__BB0_3:
	st.local.v2.u32 	[%rd2], {%r707, %r873};
	st.local.u32 	[%rd2+8], %r872;
	cvta.global.u64 	%rd34, %rd33;
	{ // callseq 1, 0
	.param .b64 param0;
	st.param.b64 	[param0], %rd34;
	.param .b64 param1;
	st.param.b64 	[param1], %rd24;
	.param .b32 retval0;
	call.uni (retval0), 
	vprintf, 
	(
	param0, 
	param1
	);
	ld.param.b32 	%r436, [retval0];
	} // callseq 1
	mad.lo.s32 	%r438, %r873, 5, %r872;
	mul.wide.s32 	%rd36, %r438, 44;
	add.s64 	%rd3, %rd1, %rd36;
	ld.global.u32 	%r439, [%rd3+16];
	ld.global.u32 	%r10, [%rd3+24];
	setp.le.s32 	%p9, %r439, %r10;
	@%p9 bra 	$L__BB0_137;
	st.global.u32 	[%rd3+16], %r10;
	mov.b32 	%r710, -1;
$L__BB0_5:
	add.s32 	%r12, %r710, %r873;
	setp.gt.u32 	%p92, %r12, 4;
	@%p92 bra 	$L__BB0_136;
	mul.lo.s32 	%r13, %r12, 5;
	mov.b32 	%r711, -1;
$L__BB0_7:
	add.s32 	%r15, %r711, %r872;
	setp.gt.u32 	%p93, %r15, 4;
	@%p93 bra 	$L__BB0_135;
	add.s32 	%r536, %r15, %r13;
	mul.wide.u32 	%rd58, %r536, 44;
	add.s64 	%rd4, %rd1, %rd58;
	ld.global.u32 	%r16, [%rd4];
	ld.global.u32 	%r17, [%rd4+4];
	ld.global.u32 	%r18, [%rd4+36];
	setp.lt.s32 	%p94, %r18, 1;
	@%p94 bra 	$L__BB0_135;
	ld.global.u32 	%r19, [%rd4+16];
	ld.global.u32 	%r20, [%rd4+20];
	ld.global.u32 	%r21, [%rd4+28];
	ld.global.u32 	%r22, [%rd4+32];
	ld.global.u32 	%r732, [%rd4+24];
	ld.global.u32 	%r731, [%rd4+12];
	ld.global.u32 	%r730, [%rd4+8];
	add.s32 	%r26, %r17, -1;
	setp.gt.u32 	%p95, %r26, 4;
	@%p95 bra 	$L__BB0_55;
	mul.lo.s32 	%r27, %r26, 5;
	add.s32 	%r28, %r16, -1;
	setp.gt.u32 	%p96, %r28, 4;
	@%p96 bra 	$L__BB0_25;
	add.s32 	%r537, %r28, %r27;
	mul.wide.u32 	%rd59, %r537, 44;
	add.s64 	%rd60, %rd1, %rd59;
	add.s64 	%rd5, %rd60, 36;
	ld.global.u32 	%r538, [%rd60+36];
	mul.lo.s32 	%r712, %r538, %r18;
	setp.gt.s32 	%p97, %r712, 3;
	@%p97 bra 	$L__BB0_16;
	setp.eq.s32 	%p101, %r712, 1;
	@%p101 bra 	$L__BB0_24;
	setp.eq.s32 	%p102, %r712, 2;
	@%p102 bra 	$L__BB0_20;
	setp.eq.s32 	%p103, %r712, 3;
	@%p103 bra 	$L__BB0_15;
	bra.uni 	$L__BB0_23;
$L__BB0_15:
	mov.b32 	%r712, 10;
	bra.uni 	$L__BB0_24;
$L__BB0_16:
	setp.eq.s32 	%p98, %r712, 4;
	@%p98 bra 	$L__BB0_21;
	setp.eq.s32 	%p99, %r712, 6;
	@%p99 bra 	$L__BB0_22;
	setp.eq.s32 	%p100, %r712, 9;
	@%p100 bra 	$L__BB0_19;
	bra.uni 	$L__BB0_23;
$L__BB0_19:
	mov.b32 	%r712, 15;
	bra.uni 	$L__BB0_24;
$L__BB0_20:
	mov.b32 	%r712, 5;
	bra.uni 	$L__BB0_24;
$L__BB0_21:
	mov.b32 	%r712, 2;
	bra.uni 	$L__BB0_24;
$L__BB0_22:
	mov.b32 	%r712, 20;
	bra.uni 	$L__BB0_24;
$L__BB0_23:
	mov.b32 	%r712, 9999;
$L__BB0_24:
	ld.global.u32 	%r545, [%rd5+-20];
	add.s32 	%r546, %r545, %r712;
	setp.lt.s32 	%p104, %r732, %r546;
	selp.b32 	%r730, %r730, %r28, %p104;
	selp.b32 	%r731, %r731, %r26, %p104;
	min.s32 	%r732, %r732, %r546;
$L__BB0_25:
	setp.gt.u32 	%p105, %r16, 4;
	@%p105 bra 	$L__BB0_40;
	add.s32 	%r547, %r16, %r27;
	mul.wide.u32 	%rd61, %r547, 44;
	add.s64 	%rd62, %rd1, %rd61;
	add.s64 	%rd6, %rd62, 36;
	ld.global.u32 	%r548, [%rd62+36];
	mul.lo.s32 	%r716, %r548, %r18;
	setp.gt.s32 	%p106, %r716, 3;
	@%p106 bra 	$L__BB0_31;
	setp.eq.s32 	%p110, %r716, 1;
	@%p110 bra 	$L__BB0_39;
	setp.eq.s32 	%p111, %r716, 2;
	@%p111 bra 	$L__BB0_37;
	setp.eq.s32 	%p112, %r716, 3;
	@%p112 bra 	$L__BB0_30;
	bra.uni 	$L__BB0_38;
$L__BB0_30:
	mov.b32 	%r716, 10;
	bra.uni 	$L__BB0_39;
$L__BB0_31:
	setp.eq.s32 	%p107, %r716, 4;
	@%p107 bra 	$L__BB0_36;
	setp.eq.s32 	%p108, %r716, 6;
	@%p108 bra 	$L__BB0_35;
	setp.ne.s32 	%p109, %r716, 9;
	@%p109 bra 	$L__BB0_38;
	mov.b32 	%r716, 15;
	bra.uni 	$L__BB0_39;
$L__BB0_35:
	mov.b32 	%r716, 20;
	bra.uni 	$L__BB0_39;
$L__BB0_36:
	mov.b32 	%r716, 2;
	bra.uni 	$L__BB0_39;
$L__BB0_37:
	mov.b32 	%r716, 5;
	bra.uni 	$L__BB0_39;
$L__BB0_38:
	mov.b32 	%r716, 9999;
$L__BB0_39:
	ld.global.u32 	%r555, [%rd6+-20];
	add.s32 	%r556, %r555, %r716;
	setp.lt.s32 	%p113, %r732, %r556;
	selp.b32 	%r730, %r730, %r16, %p113;
	selp.b32 	%r731, %r731, %r26, %p113;
	min.s32 	%r732, %r732, %r556;
$L__BB0_40:
	add.s32 	%r45, %r16, 1;
	setp.gt.u32 	%p114, %r45, 4;
	@%p114 bra 	$L__BB0_55;
	add.s32 	%r557, %r45, %r27;
	mul.wide.u32 	%rd63, %r557, 44;
	add.s64 	%rd64, %rd1, %rd63;
	add.s64 	%rd7, %rd64, 36;
	ld.global.u32 	%r558, [%rd64+36];
	mul.lo.s32 	%r720, %r558, %r18;
	setp.gt.s32 	%p115, %r720, 3;
	@%p115 bra 	$L__BB0_46;
	setp.eq.s32 	%p119, %r720, 1;
	@%p119 bra 	$L__BB0_54;
	setp.eq.s32 	%p120, %r720, 2;
	@%p120 bra 	$L__BB0_52;
	setp.eq.s32 	%p121, %r720, 3;
	@%p121 bra 	$L__BB0_45;
	bra.uni 	$L__BB0_53;
$L__BB0_45:
	mov.b32 	%r720, 10;
	bra.uni 	$L__BB0_54;
$L__BB0_46:
	setp.eq.s32 	%p116, %r720, 4;
	@%p116 bra 	$L__BB0_51;
	setp.eq.s32 	%p117, %r720, 6;
	@%p117 bra 	$L__BB0_50;
	setp.ne.s32 	%p118, %r720, 9;
	@%p118 bra 	$L__BB0_53;
	mov.b32 	%r720, 15;
	bra.uni 	$L__BB0_54;
$L__BB0_50:
	mov.b32 	%r720, 20;
	bra.uni 	$L__BB0_54;
$L__BB0_51:
	mov.b32 	%r720, 2;
	bra.uni 	$L__BB0_54;
$L__BB0_52:
	mov.b32 	%r720, 5;
	bra.uni 	$L__BB0_54;
$L__BB0_53:
	mov.b32 	%r720, 9999;
$L__BB0_54:
	ld.global.u32 	%r565, [%rd7+-20];
	add.s32 	%r566, %r565, %r720;
	setp.lt.s32 	%p122, %r732, %r566;
	selp.b32 	%r730, %r730, %r45, %p122;
	selp.b32 	%r731, %r731, %r26, %p122;
	min.s32 	%r732, %r732, %r566;
$L__BB0_55:
	setp.gt.u32 	%p123, %r17, 4;
	@%p123 bra 	$L__BB0_88;
	mul.lo.s32 	%r54, %r17, 5;
	add.s32 	%r55, %r16, -1;
	setp.gt.u32 	%p124, %r55, 4;
	@%p124 bra 	$L__BB0_71;
	add.s32 	%r567, %r55, %r54;
	mul.wide.u32 	%rd65, %r567, 44;
	add.s64 	%rd66, %rd1, %rd65;
	add.s64 	%rd8, %rd66, 36;
	ld.global.u32 	%r568, [%rd66+36];
	mul.lo.s32 	%r724, %r568, %r18;
	setp.gt.s32 	%p125, %r724, 3;
	@%p125 bra 	$L__BB0_62;
	setp.eq.s32 	%p129, %r724, 1;
	@%p129 bra 	$L__BB0_70;
	setp.eq.s32 	%p130, %r724, 2;
	@%p130 bra 	$L__BB0_68;
	setp.eq.s32 	%p131, %r724, 3;
	@%p131 bra 	$L__BB0_61;
	bra.uni 	$L__BB0_69;
$L__BB0_61:
	mov.b32 	%r724, 10;
	bra.uni 	$L__BB0_70;
$L__BB0_62:
	setp.eq.s32 	%p126, %r724, 4;
	@%p126 bra 	$L__BB0_67;
	setp.eq.s32 	%p127, %r724, 6;
	@%p127 bra 	$L__BB0_66;
	setp.ne.s32 	%p128, %r724, 9;
	@%p128 bra 	$L__BB0_69;
	mov.b32 	%r724, 15;
	bra.uni 	$L__BB0_70;
$L__BB0_66:
	mov.b32 	%r724, 20;
	bra.uni 	$L__BB0_70;
$L__BB0_67:
	mov.b32 	%r724, 2;
	bra.uni 	$L__BB0_70;
$L__BB0_68:
	mov.b32 	%r724, 5;
	bra.uni 	$L__BB0_70;
$L__BB0_69:
	mov.b32 	%r724, 9999;
$L__BB0_70:
	ld.global.u32 	%r575, [%rd8+-20];
	add.s32 	%r576, %r575, %r724;
	setp.lt.s32 	%p132, %r732, %r576;
	selp.b32 	%r730, %r730, %r55, %p132;
	selp.b32 	%r731, %r731, %r17, %p132;
	min.s32 	%r732, %r732, %r576;
$L__BB0_71:
	setp.gt.u32 	%p133, %r16, 4;
	@%p133 bra 	$L__BB0_73;
	add.s32 	%r577, %r16, %r54;
	mul.wide.u32 	%rd67, %r577, 44;
	add.s64 	%rd68, %rd1, %rd67;
	ld.global.u32 	%r578, [%rd68+16];
	min.s32 	%r732, %r732, %r578;
$L__BB0_73:
	add.s32 	%r66, %r16, 1;
	setp.gt.u32 	%p134, %r66, 4;
	@%p134 bra 	$L__BB0_88;
	add.s32 	%r579, %r66, %r54;
	mul.wide.u32 	%rd69, %r579, 44;
	add.s64 	%rd70, %rd1, %rd69;
	add.s64 	%rd9, %rd70, 36;
	ld.global.u32 	%r580, [%rd70+36];
	mul.lo.s32 	%r729, %r580, %r18;
	setp.gt.s32 	%p135, %r729, 3;
	@%p135 bra 	$L__BB0_79;
	setp.eq.s32 	%p139, %r729, 1;
	@%p139 bra 	$L__BB0_87;
	setp.eq.s32 	%p140, %r729, 2;
	@%p140 bra 	$L__BB0_85;
	setp.eq.s32 	%p141, %r729, 3;
	@%p141 bra 	$L__BB0_78;
	bra.uni 	$L__BB0_86;
$L__BB0_78:
	mov.b32 	%r729, 10;
	bra.uni 	$L__BB0_87;
$L__BB0_79:
	setp.eq.s32 	%p136, %r729, 4;
	@%p136 bra 	$L__BB0_84;
	setp.eq.s32 	%p137, %r729, 6;
	@%p137 bra 	$L__BB0_83;
	setp.ne.s32 	%p138, %r729, 9;
	@%p138 bra 	$L__BB0_86;
	mov.b32 	%r729, 15;
	bra.uni 	$L__BB0_87;
$L__BB0_83:
	mov.b32 	%r729, 20;
	bra.uni 	$L__BB0_87;
$L__BB0_84:
	mov.b32 	%r729, 2;
	bra.uni 	$L__BB0_87;
$L__BB0_85:
	mov.b32 	%r729, 5;
	bra.uni 	$L__BB0_87;
$L__BB0_86:
	mov.b32 	%r729, 9999;
$L__BB0_87:
	ld.global.u32 	%r587, [%rd9+-20];
	add.s32 	%r588, %r587, %r729;
	setp.lt.s32 	%p142, %r732, %r588;
	selp.b32 	%r730, %r730, %r66, %p142;
	selp.b32 	%r731, %r731, %r17, %p142;
	min.s32 	%r732, %r732, %r588;
$L__BB0_88:
	add.s32 	%r75, %r17, 1;
	setp.gt.u32 	%p143, %r75, 4;
	@%p143 bra 	$L__BB0_134;
	mul.lo.s32 	%r76, %r75, 5;
	add.s32 	%r77, %r16, -1;
	setp.gt.u32 	%p144, %r77, 4;
	@%p144 bra 	$L__BB0_104;
	add.s32 	%r589, %r77, %r76;
	mul.wide.u32 	%rd71, %r589, 44;
	add.s64 	%rd72, %rd1, %rd71;
	add.s64 	%rd10, %rd72, 36;
	ld.global.u32 	%r590, [%rd72+36];
	mul.lo.s32 	%r733, %r590, %r18;
	setp.gt.s32 	%p145, %r733, 3;
	@%p145 bra 	$L__BB0_95;
	setp.eq.s32 	%p149, %r733, 1;
	@%p149 bra 	$L__BB0_103;
	setp.eq.s32 	%p150, %r733, 2;
	@%p150 bra 	$L__BB0_101;
	setp.eq.s32 	%p151, %r733, 3;
	@%p151 bra 	$L__BB0_94;
	bra.uni 	$L__BB0_102;
$L__BB0_94:
	mov.b32 	%r733, 10;
	bra.uni 	$L__BB0_103;
$L__BB0_95:
	setp.eq.s32 	%p146, %r733, 4;
	@%p146 bra 	$L__BB0_100;
	setp.eq.s32 	%p147, %r733, 6;
	@%p147 bra 	$L__BB0_99;
	setp.ne.s32 	%p148, %r733, 9;
	@%p148 bra 	$L__BB0_102;
	mov.b32 	%r733, 15;
	bra.uni 	$L__BB0_103;
$L__BB0_99:
	mov.b32 	%r733, 20;
	bra.uni 	$L__BB0_103;
$L__BB0_100:
	mov.b32 	%r733, 2;
	bra.uni 	$L__BB0_103;
$L__BB0_101:
	mov.b32 	%r733, 5;
	bra.uni 	$L__BB0_103;
$L__BB0_102:
	mov.b32 	%r733, 9999;
$L__BB0_103:
	ld.global.u32 	%r597, [%rd10+-20];
	add.s32 	%r598, %r597, %r733;
	setp.lt.s32 	%p152, %r732, %r598;
	selp.b32 	%r730, %r730, %r77, %p152;
	selp.b32 	%r731, %r731, %r75, %p152;
	min.s32 	%r732, %r732, %r598;
$L__BB0_104:
	setp.gt.u32 	%p153, %r16, 4;
	@%p153 bra 	$L__BB0_119;
	add.s32 	%r599, %r16, %r76;
	mul.wide.u32 	%rd73, %r599, 44;
	add.s64 	%rd74, %rd1, %rd73;
	add.s64 	%rd11, %rd74, 36;
	ld.global.u32 	%r600, [%rd74+36];
	mul.lo.s32 	%r737, %r600, %r18;
	setp.gt.s32 	%p154, %r737, 3;
	@%p154 bra 	$L__BB0_110;
	setp.eq.s32 	%p158, %r737, 1;
	@%p158 bra 	$L__BB0_118;
	setp.eq.s32 	%p159, %r737, 2;
	@%p159 bra 	$L__BB0_116;
	setp.eq.s32 	%p160, %r737, 3;
	@%p160 bra 	$L__BB0_109;
	bra.uni 	$L__BB0_117;
$L__BB0_109:
	mov.b32 	%r737, 10;
	bra.uni 	$L__BB0_118;
$L__BB0_110:
	setp.eq.s32 	%p155, %r737, 4;
	@%p155 bra 	$L__BB0_115;
	setp.eq.s32 	%p156, %r737, 6;
	@%p156 bra 	$L__BB0_114;
	setp.ne.s32 	%p157, %r737, 9;
	@%p157 bra 	$L__BB0_117;
	mov.b32 	%r737, 15;
	bra.uni 	$L__BB0_118;
$L__BB0_114:
	mov.b32 	%r737, 20;
	bra.uni 	$L__BB0_118;
$L__BB0_115:
	mov.b32 	%r737, 2;
	bra.uni 	$L__BB0_118;
$L__BB0_116:
	mov.b32 	%r737, 5;
	bra.uni 	$L__BB0_118;
$L__BB0_117:
	mov.b32 	%r737, 9999;
$L__BB0_118:
	ld.global.u32 	%r607, [%rd11+-20];
	add.s32 	%r608, %r607, %r737;
	setp.lt.s32 	%p161, %r732, %r608;
	selp.b32 	%r730, %r730, %r16, %p161;
	selp.b32 	%r731, %r731, %r75, %p161;
	min.s32 	%r732, %r732, %r608;
$L__BB0_119:
	add.s32 	%r94, %r16, 1;
	setp.gt.u32 	%p162, %r94, 4;
	@%p162 bra 	$L__BB0_134;
	add.s32 	%r609, %r94, %r76;
	mul.wide.u32 	%rd75, %r609, 44;
	add.s64 	%rd76, %rd1, %rd75;
	add.s64 	%rd12, %rd76, 36;
	ld.global.u32 	%r610, [%rd76+36];
	mul.lo.s32 	%r741, %r610, %r18;
	setp.gt.s32 	%p163, %r741, 3;
	@%p163 bra 	$L__BB0_125;
	setp.eq.s32 	%p167, %r741, 1;
	@%p167 bra 	$L__BB0_133;
	setp.eq.s32 	%p168, %r741, 2;
	@%p168 bra 	$L__BB0_131;
	setp.eq.s32 	%p169, %r741, 3;
	@%p169 bra 	$L__BB0_124;
	bra.uni 	$L__BB0_132;
$L__BB0_124:
	mov.b32 	%r741, 10;
	bra.uni 	$L__BB0_133;
$L__BB0_125:
	setp.eq.s32 	%p164, %r741, 4;
	@%p164 bra 	$L__BB0_130;
	setp.eq.s32 	%p165, %r741, 6;
	@%p165 bra 	$L__BB0_129;
	setp.ne.s32 	%p166, %r741, 9;
	@%p166 bra 	$L__BB0_132;
	mov.b32 	%r741, 15;
	bra.uni 	$L__BB0_133;
$L__BB0_129:
	mov.b32 	%r741, 20;
	bra.uni 	$L__BB0_133;
$L__BB0_130:
	mov.b32 	%r741, 2;
	bra.uni 	$L__BB0_133;
$L__BB0_131:
	mov.b32 	%r741, 5;
	bra.uni 	$L__BB0_133;
$L__BB0_132:
	mov.b32 	%r741, 9999;
$L__BB0_133:
	ld.global.u32 	%r617, [%rd12+-20];
	add.s32 	%r618, %r617, %r741;
	setp.lt.s32 	%p170, %r732, %r618;
	selp.b32 	%r730, %r730, %r94, %p170;
	selp.b32 	%r731, %r731, %r75, %p170;
	min.s32 	%r732, %r732, %r618;
$L__BB0_134:
	setp.ne.s32 	%p171, %r732, %r19;
	add.s32 	%r619, %r732, %r20;
	min.s32 	%r620, %r19, %r619;
	min.s32 	%r621, %r19, %r732;
	selp.b32 	%r622, %r620, %r21, %p171;
	selp.b32 	%r623, %r621, %r22, %p171;
	selp.u32 	%r624, 1, 0, %p171;
	mad.lo.s32 	%r625, %r17, 5, %r16;
	mul.wide.s32 	%rd77, %r625, 44;
	add.s64 	%rd78, %rd1, %rd77;
	st.global.u32 	[%rd78], %r16;
	st.global.u32 	[%rd78+4], %r17;
	st.global.u32 	[%rd78+8], %r730;
	st.global.u32 	[%rd78+12], %r731;
	st.global.u32 	[%rd78+16], %r19;
	st.global.u32 	[%rd78+20], %r20;
	st.global.u32 	[%rd78+24], %r732;
	st.global.u32 	[%rd78+28], %r622;
	st.global.u32 	[%rd78+32], %r623;
	st.global.u32 	[%rd78+36], %r18;
	st.global.u32 	[%rd78+40], %r624;
$L__BB0_135:
	add.s32 	%r711, %r711, 1;
	setp.ne.s32 	%p172, %r711, 2;
	@%p172 bra 	$L__BB0_7;
$L__BB0_136:
	add.s32 	%r710, %r710, 1;
	setp.eq.s32 	%p173, %r710, 2;
	@%p173 bra 	$L__BB0_270;
	bra.uni 	$L__BB0_5;
$L__BB0_137:
	mov.b32 	%r441, 9999;
	st.global.u32 	[%rd3+16], %r441;
	mov.b32 	%r745, -1;
$L__BB0_138:
	add.s32 	%r106, %r745, %r873;
	setp.gt.u32 	%p10, %r106, 4;
	@%p10 bra 	$L__BB0_269;
	mad.lo.s32 	%r747, %r106, 5, %r872;
	mov.b32 	%r748, -1;
	mov.u32 	%r746, %r872;
$L__BB0_140:
	add.s32 	%r443, %r746, -1;
	setp.gt.u32 	%p11, %r443, 4;
	@%p11 bra 	$L__BB0_268;
	add.s32 	%r444, %r747, -1;
	mul.wide.u32 	%rd37, %r444, 44;
	add.s64 	%rd13, %rd1, %rd37;
	ld.global.u32 	%r111, [%rd13];
	ld.global.u32 	%r112, [%rd13+4];
	ld.global.u32 	%r113, [%rd13+36];
	setp.lt.s32 	%p12, %r113, 1;
	@%p12 bra 	$L__BB0_268;
	ld.global.u32 	%r114, [%rd13+16];
	ld.global.u32 	%r115, [%rd13+20];
	ld.global.u32 	%r116, [%rd13+28];
	ld.global.u32 	%r117, [%rd13+32];
	ld.global.u32 	%r769, [%rd13+24];
	ld.global.u32 	%r768, [%rd13+12];
	ld.global.u32 	%r767, [%rd13+8];
	add.s32 	%r121, %r112, -1;
	setp.gt.u32 	%p13, %r121, 4;
	@%p13 bra 	$L__BB0_188;
	mul.lo.s32 	%r122, %r121, 5;
	add.s32 	%r123, %r111, -1;
	setp.gt.u32 	%p14, %r123, 4;
	@%p14 bra 	$L__BB0_158;
	add.s32 	%r445, %r123, %r122;
	mul.wide.u32 	%rd38, %r445, 44;
	add.s64 	%rd39, %rd1, %rd38;
	add.s64 	%rd14, %rd39, 36;
	ld.global.u32 	%r446, [%rd39+36];
	mul.lo.s32 	%r749, %r446, %r113;
	setp.gt.s32 	%p15, %r749, 3;
	@%p15 bra 	$L__BB0_149;
	setp.eq.s32 	%p19, %r749, 1;
	@%p19 bra 	$L__BB0_157;
	setp.eq.s32 	%p20, %r749, 2;
	@%p20 bra 	$L__BB0_153;
	setp.eq.s32 	%p21, %r749, 3;
	@%p21 bra 	$L__BB0_148;
	bra.uni 	$L__BB0_156;
$L__BB0_148:
	mov.b32 	%r749, 10;
	bra.uni 	$L__BB0_157;
$L__BB0_149:
	setp.eq.s32 	%p16, %r749, 4;
	@%p16 bra 	$L__BB0_154;
	setp.eq.s32 	%p17, %r749, 6;
	@%p17 bra 	$L__BB0_155;
	setp.eq.s32 	%p18, %r749, 9;
	@%p18 bra 	$L__BB0_152;
	bra.uni 	$L__BB0_156;
$L__BB0_152:
	mov.b32 	%r749, 15;
	bra.uni 	$L__BB0_157;
$L__BB0_153:
	mov.b32 	%r749, 5;
	bra.uni 	$L__BB0_157;
$L__BB0_154:
	mov.b32 	%r749, 2;
	bra.uni 	$L__BB0_157;
$L__BB0_155:
	mov.b32 	%r749, 20;
	bra.uni 	$L__BB0_157;
$L__BB0_156:
	mov.b32 	%r749, 9999;
$L__BB0_157:
	ld.global.u32 	%r453, [%rd14+-20];
	add.s32 	%r454, %r453, %r749;
	setp.lt.s32 	%p22, %r769, %r454;
	selp.b32 	%r767, %r767, %r123, %p22;
	selp.b32 	%r768, %r768, %r121, %p22;
	min.s32 	%r769, %r769, %r454;
$L__BB0_158:
	setp.gt.u32 	%p23, %r111, 4;
	@%p23 bra 	$L__BB0_173;
	add.s32 	%r455, %r111, %r122;
	mul.wide.u32 	%rd40, %r455, 44;
	add.s64 	%rd41, %rd1, %rd40;
	add.s64 	%rd15, %rd41, 36;
	ld.global.u32 	%r456, [%rd41+36];
	mul.lo.s32 	%r753, %r456, %r113;
	setp.gt.s32 	%p24, %r753, 3;
	@%p24 bra 	$L__BB0_164;
	setp.eq.s32 	%p28, %r753, 1;
	@%p28 bra 	$L__BB0_172;
	setp.eq.s32 	%p29, %r753, 2;
	@%p29 bra 	$L__BB0_170;
	setp.eq.s32 	%p30, %r753, 3;
	@%p30 bra 	$L__BB0_163;
	bra.uni 	$L__BB0_171;
$L__BB0_163:
	mov.b32 	%r753, 10;
	bra.uni 	$L__BB0_172;
$L__BB0_164:
	setp.eq.s32 	%p25, %r753, 4;
	@%p25 bra 	$L__BB0_169;
	setp.eq.s32 	%p26, %r753, 6;
	@%p26 bra 	$L__BB0_168;
	setp.ne.s32 	%p27, %r753, 9;
	@%p27 bra 	$L__BB0_171;
	mov.b32 	%r753, 15;
	bra.uni 	$L__BB0_172;
$L__BB0_168:
	mov.b32 	%r753, 20;
	bra.uni 	$L__BB0_172;
$L__BB0_169:
	mov.b32 	%r753, 2;
	bra.uni 	$L__BB0_172;
$L__BB0_170:
	mov.b32 	%r753, 5;
	bra.uni 	$L__BB0_172;
$L__BB0_171:
	mov.b32 	%r753, 9999;
$L__BB0_172:
	ld.global.u32 	%r463, [%rd15+-20];
	add.s32 	%r464, %r463, %r753;
	setp.lt.s32 	%p31, %r769, %r464;
	selp.b32 	%r767, %r767, %r111, %p31;
	selp.b32 	%r768, %r768, %r121, %p31;
	min.s32 	%r769, %r769, %r464;
$L__BB0_173:
	add.s32 	%r140, %r111, 1;
	setp.gt.u32 	%p32, %r140, 4;
	@%p32 bra 	$L__BB0_188;
	add.s32 	%r465, %r140, %r122;
	mul.wide.u32 	%rd42, %r465, 44;
	add.s64 	%rd43, %rd1, %rd42;
	add.s64 	%rd16, %rd43, 36;
	ld.global.u32 	%r466, [%rd43+36];
	mul.lo.s32 	%r757, %r466, %r113;
	setp.gt.s32 	%p33, %r757, 3;
	@%p33 bra 	$L__BB0_179;
	setp.eq.s32 	%p37, %r757, 1;
	@%p37 bra 	$L__BB0_187;
	setp.eq.s32 	%p38, %r757, 2;
	@%p38 bra 	$L__BB0_185;
	setp.eq.s32 	%p39, %r757, 3;
	@%p39 bra 	$L__BB0_178;
	bra.uni 	$L__BB0_186;
$L__BB0_178:
	mov.b32 	%r757, 10;
	bra.uni 	$L__BB0_187;
$L__BB0_179:
	setp.eq.s32 	%p34, %r757, 4;
	@%p34 bra 	$L__BB0_184;
	setp.eq.s32 	%p35, %r757, 6;
	@%p35 bra 	$L__BB0_183;
	setp.ne.s32 	%p36, %r757, 9;
	@%p36 bra 	$L__BB0_186;
	mov.b32 	%r757, 15;
	bra.uni 	$L__BB0_187;
$L__BB0_183:
	mov.b32 	%r757, 20;
	bra.uni 	$L__BB0_187;
$L__BB0_184:
	mov.b32 	%r757, 2;
	bra.uni 	$L__BB0_187;
$L__BB0_185:
	mov.b32 	%r757, 5;
	bra.uni 	$L__BB0_187;
$L__BB0_186:
	mov.b32 	%r757, 9999;
$L__BB0_187:
	ld.global.u32 	%r473, [%rd16+-20];
	add.s32 	%r474, %r473, %r757;
	setp.lt.s32 	%p40, %r769, %r474;
	selp.b32 	%r767, %r767, %r140, %p40;
	selp.b32 	%r768, %r768, %r121, %p40;
	min.s32 	%r769, %r769, %r474;
$L__BB0_188:
	setp.gt.u32 	%p41, %r112, 4;
	@%p41 bra 	$L__BB0_221;
	mul.lo.s32 	%r149, %r112, 5;
	add.s32 	%r150, %r111, -1;
	setp.gt.u32 	%p42, %r150, 4;
	@%p42 bra 	$L__BB0_204;
	add.s32 	%r475, %r150, %r149;
	mul.wide.u32 	%rd44, %r475, 44;
	add.s64 	%rd45, %rd1, %rd44;
	add.s64 	%rd17, %rd45, 36;
	ld.global.u32 	%r476, [%rd45+36];
	mul.lo.s32 	%r761, %r476, %r113;
	setp.gt.s32 	%p43, %r761, 3;
	@%p43 bra 	$L__BB0_195;
	setp.eq.s32 	%p47, %r761, 1;
	@%p47 bra 	$L__BB0_203;
	setp.eq.s32 	%p48, %r761, 2;
	@%p48 bra 	$L__BB0_201;
	setp.eq.s32 	%p49, %r761, 3;
	@%p49 bra 	$L__BB0_194;
	bra.uni 	$L__BB0_202;
$L__BB0_194:
	mov.b32 	%r761, 10;
	bra.uni 	$L__BB0_203;
$L__BB0_195:
	setp.eq.s32 	%p44, %r761, 4;
	@%p44 bra 	$L__BB0_200;
	setp.eq.s32 	%p45, %r761, 6;
	@%p45 bra 	$L__BB0_199;
	setp.ne.s32 	%p46, %r761, 9;
	@%p46 bra 	$L__BB0_202;
	mov.b32 	%r761, 15;
	bra.uni 	$L__BB0_203;
$L__BB0_199:
	mov.b32 	%r761, 20;
	bra.uni 	$L__BB0_203;
$L__BB0_200:
	mov.b32 	%r761, 2;
	bra.uni 	$L__BB0_203;
$L__BB0_201:
	mov.b32 	%r761, 5;
	bra.uni 	$L__BB0_203;
$L__BB0_202:
	mov.b32 	%r761, 9999;
$L__BB0_203:
	ld.global.u32 	%r483, [%rd17+-20];
	add.s32 	%r484, %r483, %r761;
	setp.lt.s32 	%p50, %r769, %r484;
	selp.b32 	%r767, %r767, %r150, %p50;
	selp.b32 	%r768, %r768, %r112, %p50;
	min.s32 	%r769, %r769, %r484;
$L__BB0_204:
	setp.gt.u32 	%p51, %r111, 4;
	@%p51 bra 	$L__BB0_206;
	add.s32 	%r485, %r111, %r149;
	mul.wide.u32 	%rd46, %r485, 44;
	add.s64 	%rd47, %rd1, %rd46;
	ld.global.u32 	%r486, [%rd47+16];
	min.s32 	%r769, %r769, %r486;
$L__BB0_206:
	add.s32 	%r161, %r111, 1;
	setp.gt.u32 	%p52, %r161, 4;
	@%p52 bra 	$L__BB0_221;
	add.s32 	%r487, %r161, %r149;
	mul.wide.u32 	%rd48, %r487, 44;
	add.s64 	%rd49, %rd1, %rd48;
	add.s64 	%rd18, %rd49, 36;
	ld.global.u32 	%r488, [%rd49+36];
	mul.lo.s32 	%r766, %r488, %r113;
	setp.gt.s32 	%p53, %r766, 3;
	@%p53 bra 	$L__BB0_212;
	setp.eq.s32 	%p57, %r766, 1;
	@%p57 bra 	$L__BB0_220;
	setp.eq.s32 	%p58, %r766, 2;
	@%p58 bra 	$L__BB0_218;
	setp.eq.s32 	%p59, %r766, 3;
	@%p59 bra 	$L__BB0_211;
	bra.uni 	$L__BB0_219;
$L__BB0_211:
	mov.b32 	%r766, 10;
	bra.uni 	$L__BB0_220;
$L__BB0_212:
	setp.eq.s32 	%p54, %r766, 4;
	@%p54 bra 	$L__BB0_217;
	setp.eq.s32 	%p55, %r766, 6;
	@%p55 bra 	$L__BB0_216;
	setp.ne.s32 	%p56, %r766, 9;
	@%p56 bra 	$L__BB0_219;
	mov.b32 	%r766, 15;
	bra.uni 	$L__BB0_220;
$L__BB0_216:
	mov.b32 	%r766, 20;
	bra.uni 	$L__BB0_220;
$L__BB0_217:
	mov.b32 	%r766, 2;
	bra.uni 	$L__BB0_220;
$L__BB0_218:
	mov.b32 	%r766, 5;
	bra.uni 	$L__BB0_220;
$L__BB0_219:
	mov.b32 	%r766, 9999;
$L__BB0_220:
	ld.global.u32 	%r495, [%rd18+-20];
	add.s32 	%r496, %r495, %r766;
	setp.lt.s32 	%p60, %r769, %r496;
	selp.b32 	%r767, %r767, %r161, %p60;
	selp.b32 	%r768, %r768, %r112, %p60;
	min.s32 	%r769, %r769, %r496;
$L__BB0_221:
	add.s32 	%r170, %r112, 1;
	setp.gt.u32 	%p61, %r170, 4;
	@%p61 bra 	$L__BB0_267;
	mul.lo.s32 	%r171, %r170, 5;
	add.s32 	%r172, %r111, -1;
	setp.gt.u32 	%p62, %r172, 4;
	@%p62 bra 	$L__BB0_237;
	add.s32 	%r497, %r172, %r171;
	mul.wide.u32 	%rd50, %r497, 44;
	add.s64 	%rd51, %rd1, %rd50;
	add.s64 	%rd19, %rd51, 36;
	ld.global.u32 	%r498, [%rd51+36];
	mul.lo.s32 	%r770, %r498, %r113;
	setp.gt.s32 	%p63, %r770, 3;
	@%p63 bra 	$L__BB0_228;
	setp.eq.s32 	%p67, %r770, 1;
	@%p67 bra 	$L__BB0_236;
	setp.eq.s32 	%p68, %r770, 2;
	@%p68 bra 	$L__BB0_234;
	setp.eq.s32 	%p69, %r770, 3;
	@%p69 bra 	$L__BB0_227;
	bra.uni 	$L__BB0_235;
$L__BB0_227:
	mov.b32 	%r770, 10;
	bra.uni 	$L__BB0_236;
$L__BB0_228:
	setp.eq.s32 	%p64, %r770, 4;
	@%p64 bra 	$L__BB0_233;
	setp.eq.s32 	%p65, %r770, 6;
	@%p65 bra 	$L__BB0_232;
	setp.ne.s32 	%p66, %r770, 9;
	@%p66 bra 	$L__BB0_235;
	mov.b32 	%r770, 15;
	bra.uni 	$L__BB0_236;
$L__BB0_232:
	mov.b32 	%r770, 20;
	bra.uni 	$L__BB0_236;
$L__BB0_233:
	mov.b32 	%r770, 2;
	bra.uni 	$L__BB0_236;
$L__BB0_234:
	mov.b32 	%r770, 5;
	bra.uni 	$L__BB0_236;
$L__BB0_235:
	mov.b32 	%r770, 9999;
$L__BB0_236:
	ld.global.u32 	%r505, [%rd19+-20];
	add.s32 	%r506, %r505, %r770;
	setp.lt.s32 	%p70, %r769, %r506;
	selp.b32 	%r767, %r767, %r172, %p70;
	selp.b32 	%r768, %r768, %r170, %p70;
	min.s32 	%r769, %r769, %r506;
$L__BB0_237:
	setp.gt.u32 	%p71, %r111, 4;
	@%p71 bra 	$L__BB0_252;
	add.s32 	%r507, %r111, %r171;
	mul.wide.u32 	%rd52, %r507, 44;
	add.s64 	%rd53, %rd1, %rd52;
	add.s64 	%rd20, %rd53, 36;
	ld.global.u32 	%r508, [%rd53+36];
	mul.lo.s32 	%r774, %r508, %r113;
	setp.gt.s32 	%p72, %r774, 3;
	@%p72 bra 	$L__BB0_243;
	setp.eq.s32 	%p76, %r774, 1;
	@%p76 bra 	$L__BB0_251;
	setp.eq.s32 	%p77, %r774, 2;
	@%p77 bra 	$L__BB0_249;
	setp.eq.s32 	%p78, %r774, 3;
	@%p78 bra 	$L__BB0_242;
	bra.uni 	$L__BB0_250;
$L__BB0_242:
	mov.b32 	%r774, 10;
	bra.uni 	$L__BB0_251;
$L__BB0_243:
	setp.eq.s32 	%p73, %r774, 4;
	@%p73 bra 	$L__BB0_248;
	setp.eq.s32 	%p74, %r774, 6;
	@%p74 bra 	$L__BB0_247;
	setp.ne.s32 	%p75, %r774, 9;
	@%p75 bra 	$L__BB0_250;
	mov.b32 	%r774, 15;
	bra.uni 	$L__BB0_251;
$L__BB0_247:
	mov.b32 	%r774, 20;
	bra.uni 	$L__BB0_251;
$L__BB0_248:
	mov.b32 	%r774, 2;
	bra.uni 	$L__BB0_251;
$L__BB0_249:
	mov.b32 	%r774, 5;
	bra.uni 	$L__BB0_251;
$L__BB0_250:
	mov.b32 	%r774, 9999;
$L__BB0_251:
	ld.global.u32 	%r515, [%rd20+-20];
	add.s32 	%r516, %r515, %r774;
	setp.lt.s32 	%p79, %r769, %r516;
	selp.b32 	%r767, %r767, %r111, %p79;
	selp.b32 	%r768, %r768, %r170, %p79;
	min.s32 	%r769, %r769, %r516;
$L__BB0_252:
	add.s32 	%r189, %r111, 1;
	setp.gt.u32 	%p80, %r189, 4;
	@%p80 bra 	$L__BB0_267;
	add.s32 	%r517, %r189, %r171;
	mul.wide.u32 	%rd54, %r517, 44;
	add.s64 	%rd55, %rd1, %rd54;
	add.s64 	%rd21, %rd55, 36;
	ld.global.u32 	%r518, [%rd55+36];
	mul.lo.s32 	%r778, %r518, %r113;
	setp.gt.s32 	%p81, %r778, 3;
	@%p81 bra 	$L__BB0_258;
	setp.eq.s32 	%p85, %r778, 1;
	@%p85 bra 	$L__BB0_266;
	setp.eq.s32 	%p86, %r778, 2;
	@%p86 bra 	$L__BB0_264;
	setp.eq.s32 	%p87, %r778, 3;
	@%p87 bra 	$L__BB0_257;
	bra.uni 	$L__BB0_265;
$L__BB0_257:
	mov.b32 	%r778, 10;
	bra.uni 	$L__BB0_266;
$L__BB0_258:
	setp.eq.s32 	%p82, %r778, 4;
	@%p82 bra 	$L__BB0_263;
	setp.eq.s32 	%p83, %r778, 6;
	@%p83 bra 	$L__BB0_262;
	setp.ne.s32 	%p84, %r778, 9;
	@%p84 bra 	$L__BB0_265;
	mov.b32 	%r778, 15;
	bra.uni 	$L__BB0_266;
$L__BB0_262:
	mov.b32 	%r778, 20;
	bra.uni 	$L__BB0_266;
$L__BB0_263:
	mov.b32 	%r778, 2;
	bra.uni 	$L__BB0_266;
$L__BB0_264:
	mov.b32 	%r778, 5;
	bra.uni 	$L__BB0_266;
$L__BB0_265:
	mov.b32 	%r778, 9999;
$L__BB0_266:
	ld.global.u32 	%r525, [%rd21+-20];
	add.s32 	%r526, %r525, %r778;
	setp.lt.s32 	%p88, %r769, %r526;
	selp.b32 	%r767, %r767, %r189, %p88;
	selp.b32 	%r768, %r768, %r170, %p88;
	min.s32 	%r769, %r769, %r526;
$L__BB0_267:
	setp.ne.s32 	%p89, %r769, %r114;
	add.s32 	%r527, %r769, %r115;
	min.s32 	%r528, %r114, %r527;
	min.s32 	%r529, %r114, %r769;
	selp.b32 	%r530, %r528, %r116, %p89;
	selp.b32 	%r531, %r529, %r117, %p89;
	selp.u32 	%r532, 1, 0, %p89;
	mad.lo.s32 	%r533, %r112, 5, %r111;
	mul.wide.s32 	%rd56, %r533, 44;
	add.s64 	%rd57, %rd1, %rd56;
	st.global.u32 	[%rd57], %r111;
	st.global.u32 	[%rd57+4], %r112;
	st.global.u32 	[%rd57+8], %r767;
	st.global.u32 	[%rd57+12], %r768;
	st.global.u32 	[%rd57+16], %r114;
	st.global.u32 	[%rd57+20], %r115;
	st.global.u32 	[%rd57+24], %r769;
	st.global.u32 	[%rd57+28], %r530;
	st.global.u32 	[%rd57+32], %r531;
	st.global.u32 	[%rd57+36], %r113;
	st.global.u32 	[%rd57+40], %r532;
$L__BB0_268:
	add.s32 	%r748, %r748, 1;
	add.s32 	%r747, %r747, 1;
	add.s32 	%r746, %r746, 1;
	setp.ne.s32 	%p90, %r748, 2;
	@%p90 bra 	$L__BB0_140;
$L__BB0_269:
	add.s32 	%r745, %r745, 1;
	setp.ne.s32 	%p91, %r745, 2;
	@%p91 bra 	$L__BB0_138;
$L__BB0_270:
	ld.global.u32 	%r627, [%rd1+40];
	setp.ne.s32 	%p174, %r627, 1;
	mov.b32 	%r626, 9999;
	mov.u32 	%r782, %r626;
	mov.u32 	%r783, %r626;
	@%p174 bra 	$L__BB0_273;
	ld.global.u32 	%r782, [%rd1+28];
	ld.global.u32 	%r783, [%rd1+32];
	setp.lt.s32 	%p175, %r782, 9999;
	@%p175 bra 	$L__BB0_273;
	setp.eq.s32 	%p176, %r782, 9999;
	min.s32 	%r629, %r783, 9999;
	selp.b32 	%r783, %r629, 9999, %p176;
	mov.u32 	%r782, %r626;
$L__BB0_273:
	ld.global.u32 	%r631, [%rd1+84];
	setp.ne.s32 	%p177, %r631, 1;
	mov.b32 	%r630, 0;
	mov.u32 	%r784, %r630;
	mov.u32 	%r785, %r782;
	mov.u32 	%r786, %r783;
	@%p177 bra 	$L__BB0_277;
	ld.global.u32 	%r785, [%rd1+72];
	ld.global.u32 	%r208, [%rd1+76];
	setp.gt.s32 	%p178, %r782, %r785;
	mov.b32 	%r784, 1;
	mov.u32 	%r786, %r208;
	@%p178 bra 	$L__BB0_277;
	setp.ne.s32 	%p179, %r782, %r785;
	mov.u32 	%r784, %r630;
	mov.u32 	%r785, %r782;
	mov.u32 	%r786, %r783;
	@%p179 bra 	$L__BB0_277;
	setp.gt.s32 	%p180, %r783, %r208;
	selp.u32 	%r784, 1, 0, %p180;
	min.s32 	%r786, %r783, %r208;
	mov.u32 	%r785, %r782;
$L__BB0_277:
	ld.global.u32 	%r634, [%rd1+128];
	setp.ne.s32 	%p181, %r634, 1;
	mov.u32 	%r787, %r784;
	mov.u32 	%r788, %r785;
	mov.u32 	%r789, %r786;
	@%p181 bra 	$L__BB0_281;
	ld.global.u32 	%r788, [%rd1+116];
	ld.global.u32 	%r215, [%rd1+120];
	setp.gt.s32 	%p182, %r785, %r788;
	mov.b32 	%r787, 2;
	mov.u32 	%r789, %r215;
	@%p182 bra 	$L__BB0_281;
	setp.ne.s32 	%p183, %r785, %r788;
	mov.u32 	%r787, %r784;
	mov.u32 	%r788, %r785;
	mov.u32 	%r789, %r786;
	@%p183 bra 	$L__BB0_281;
	setp.gt.s32 	%p184, %r786, %r215;
	selp.b32 	%r787, 2, %r784, %p184;
	min.s32 	%r789, %r786, %r215;
	mov.u32 	%r788, %r785;
$L__BB0_281:
	ld.global.u32 	%r636, [%rd1+172];
	setp.ne.s32 	%p185, %r636, 1;
	mov.u32 	%r790, %r787;
	mov.u32 	%r791, %r788;
	mov.u32 	%r792, %r789;
	@%p185 bra 	$L__BB0_285;
	ld.global.u32 	%r791, [%rd1+160];
	ld.global.u32 	%r222, [%rd1+164];
	setp.gt.s32 	%p186, %r788, %r791;
	mov.b32 	%r790, 3;
	mov.u32 	%r792, %r222;
	@%p186 bra 	$L__BB0_285;
	setp.ne.s32 	%p187, %r788, %r791;
	mov.u32 	%r790, %r787;
	mov.u32 	%r791, %r788;
	mov.u32 	%r792, %r789;
	@%p187 bra 	$L__BB0_285;
	setp.gt.s32 	%p188, %r789, %r222;
	selp.b32 	%r790, 3, %r787, %p188;
	min.s32 	%r792, %r789, %r222;
	mov.u32 	%r791, %r788;
$L__BB0_285:
	ld.global.u32 	%r638, [%rd1+216];
	setp.ne.s32 	%p189, %r638, 1;
	mov.u32 	%r793, %r790;
	mov.u32 	%r794, %r791;
	mov.u32 	%r795, %r792;
	@%p189 bra 	$L__BB0_289;
	ld.global.u32 	%r794, [%rd1+204];
	ld.global.u32 	%r229, [%rd1+208];
	setp.gt.s32 	%p190, %r791, %r794;
	mov.b32 	%r793, 4;
	mov.u32 	%r795, %r229;
	@%p190 bra 	$L__BB0_289;
	setp.ne.s32 	%p191, %r791, %r794;
	mov.u32 	%r793, %r790;
	mov.u32 	%r794, %r791;
	mov.u32 	%r795, %r792;
	@%p191 bra 	$L__BB0_289;
	setp.gt.s32 	%p192, %r792, %r229;
	selp.b32 	%r793, 4, %r790, %p192;
	min.s32 	%r795, %r792, %r229;
	mov.u32 	%r794, %r791;
$L__BB0_289:
	ld.global.u32 	%r641, [%rd1+260];
	setp.ne.s32 	%p193, %r641, 1;
	mov.b32 	%r797, 0;
	mov.u32 	%r796, %r793;
	mov.u32 	%r798, %r794;
	mov.u32 	%r799, %r795;
	@%p193 bra 	$L__BB0_293;
	ld.global.u32 	%r798, [%rd1+248];
	ld.global.u32 	%r236, [%rd1+252];
	setp.gt.s32 	%p194, %r794, %r798;
	mov.b32 	%r797, 1;
	mov.b32 	%r796, 0;
	mov.u32 	%r799, %r236;
	@%p194 bra 	$L__BB0_293;
	setp.ne.s32 	%p195, %r794, %r798;
	mov.b32 	%r797, 0;
	mov.u32 	%r796, %r793;
	mov.u32 	%r798, %r794;
	mov.u32 	%r799, %r795;
	@%p195 bra 	$L__BB0_293;
	setp.gt.s32 	%p196, %r795, %r236;
	selp.b32 	%r796, 0, %r793, %p196;
	selp.u32 	%r797, 1, 0, %p196;
	min.s32 	%r799, %r795, %r236;
	mov.u32 	%r798, %r794;
$L__BB0_293:
	ld.global.u32 	%r645, [%rd1+304];
	setp.ne.s32 	%p197, %r645, 1;
	mov.u32 	%r800, %r796;
	mov.u32 	%r801, %r797;
	mov.u32 	%r802, %r798;
	mov.u32 	%r803, %r799;
	@%p197 bra 	$L__BB0_297;
	ld.global.u32 	%r802, [%rd1+292];
	ld.global.u32 	%r245, [%rd1+296];
	setp.gt.s32 	%p198, %r798, %r802;
	mov.b32 	%r800, 1;
	mov.u32 	%r801, %r800;
	mov.u32 	%r803, %r245;
	@%p198 bra 	$L__BB0_297;
	setp.ne.s32 	%p199, %r798, %r802;
	mov.u32 	%r800, %r796;
	mov.u32 	%r801, %r797;
	mov.u32 	%r802, %r798;
	mov.u32 	%r803, %r799;
	@%p199 bra 	$L__BB0_297;
	setp.gt.s32 	%p200, %r799, %r245;
	selp.b32 	%r800, 1, %r796, %p200;
	selp.b32 	%r801, 1, %r797, %p200;
	min.s32 	%r803, %r799, %r245;
	mov.u32 	%r802, %r798;
$L__BB0_297:
	ld.global.u32 	%r647, [%rd1+348];
	setp.ne.s32 	%p201, %r647, 1;
	mov.u32 	%r804, %r800;
	mov.u32 	%r805, %r801;
	mov.u32 	%r806, %r802;
	mov.u32 	%r807, %r803;
	@%p201 bra 	$L__BB0_301;
	ld.global.u32 	%r806, [%rd1+336];
	ld.global.u32 	%r254, [%rd1+340];
	setp.gt.s32 	%p202, %r802, %r806;
	mov.b32 	%r805, 1;
	mov.b32 	%r804, 2;
	mov.u32 	%r807, %r254;
	@%p202 bra 	$L__BB0_301;
	setp.ne.s32 	%p203, %r802, %r806;
	mov.u32 	%r804, %r800;
	mov.u32 	%r805, %r801;
	mov.u32 	%r806, %r802;
	mov.u32 	%r807, %r803;
	@%p203 bra 	$L__BB0_301;
	setp.gt.s32 	%p204, %r803, %r254;
	selp.b32 	%r804, 2, %r800, %p204;
	selp.b32 	%r805, 1, %r801, %p204;
	min.s32 	%r807, %r803, %r254;
	mov.u32 	%r806, %r802;
$L__BB0_301:
	ld.global.u32 	%r650, [%rd1+392];
	setp.ne.s32 	%p205, %r650, 1;
	mov.u32 	%r808, %r804;
	mov.u32 	%r809, %r805;
	mov.u32 	%r810, %r806;
	mov.u32 	%r811, %r807;
	@%p205 bra 	$L__BB0_305;
	ld.global.u32 	%r810, [%rd1+380];
	ld.global.u32 	%r263, [%rd1+384];
	setp.gt.s32 	%p206, %r806, %r810;
	mov.b32 	%r809, 1;
	mov.b32 	%r808, 3;
	mov.u32 	%r811, %r263;
	@%p206 bra 	$L__BB0_305;
	setp.ne.s32 	%p207, %r806, %r810;
	mov.u32 	%r808, %r804;
	mov.u32 	%r809, %r805;
	mov.u32 	%r810, %r806;
	mov.u32 	%r811, %r807;
	@%p207 bra 	$L__BB0_305;
	setp.gt.s32 	%p208, %r807, %r263;
	selp.b32 	%r808, 3, %r804, %p208;
	selp.b32 	%r809, 1, %r805, %p208;
	min.s32 	%r811, %r807, %r263;
	mov.u32 	%r810, %r806;
$L__BB0_305:
	ld.global.u32 	%r653, [%rd1+436];
	setp.ne.s32 	%p209, %r653, 1;
	mov.u32 	%r812, %r808;
	mov.u32 	%r813, %r809;
	mov.u32 	%r814, %r810;
	mov.u32 	%r815, %r811;
	@%p209 bra 	$L__BB0_309;
	ld.global.u32 	%r814, [%rd1+424];
	ld.global.u32 	%r272, [%rd1+428];
	setp.gt.s32 	%p210, %r810, %r814;
	mov.b32 	%r813, 1;
	mov.b32 	%r812, 4;
	mov.u32 	%r815, %r272;
	@%p210 bra 	$L__BB0_309;
	setp.ne.s32 	%p211, %r810, %r814;
	mov.u32 	%r812, %r808;
	mov.u32 	%r813, %r809;
	mov.u32 	%r814, %r810;
	mov.u32 	%r815, %r811;
	@%p211 bra 	$L__BB0_309;
	setp.gt.s32 	%p212, %r811, %r272;
	selp.b32 	%r812, 4, %r808, %p212;
	selp.b32 	%r813, 1, %r809, %p212;
	min.s32 	%r815, %r811, %r272;
	mov.u32 	%r814, %r810;
$L__BB0_309:
	ld.global.u32 	%r656, [%rd1+480];
	setp.ne.s32 	%p213, %r656, 1;
	mov.u32 	%r816, %r812;
	mov.u32 	%r817, %r813;
	mov.u32 	%r818, %r814;
	mov.u32 	%r819, %r815;
	@%p213 bra 	$L__BB0_313;
	ld.global.u32 	%r818, [%rd1+468];
	ld.global.u32 	%r281, [%rd1+472];
	setp.gt.s32 	%p214, %r814, %r818;
	mov.b32 	%r817, 2;
	mov.b32 	%r816, 0;
	mov.u32 	%r819, %r281;
	@%p214 bra 	$L__BB0_313;
	setp.ne.s32 	%p215, %r814, %r818;
	mov.u32 	%r816, %r812;
	mov.u32 	%r817, %r813;
	mov.u32 	%r818, %r814;
	mov.u32 	%r819, %r815;
	@%p215 bra 	$L__BB0_313;
	setp.gt.s32 	%p216, %r815, %r281;
	selp.b32 	%r816, 0, %r812, %p216;
	selp.b32 	%r817, 2, %r813, %p216;
	min.s32 	%r819, %r815, %r281;
	mov.u32 	%r818, %r814;
$L__BB0_313:
	ld.global.u32 	%r659, [%rd1+524];
	setp.ne.s32 	%p217, %r659, 1;
	mov.u32 	%r820, %r816;
	mov.u32 	%r821, %r817;
	mov.u32 	%r822, %r818;
	mov.u32 	%r823, %r819;
	@%p217 bra 	$L__BB0_317;
	ld.global.u32 	%r822, [%rd1+512];
	ld.global.u32 	%r290, [%rd1+516];
	setp.gt.s32 	%p218, %r818, %r822;
	mov.b32 	%r821, 2;
	mov.b32 	%r820, 1;
	mov.u32 	%r823, %r290;
	@%p218 bra 	$L__BB0_317;
	setp.ne.s32 	%p219, %r818, %r822;
	mov.u32 	%r820, %r816;
	mov.u32 	%r821, %r817;
	mov.u32 	%r822, %r818;
	mov.u32 	%r823, %r819;
	@%p219 bra 	$L__BB0_317;
	setp.gt.s32 	%p220, %r819, %r290;
	selp.b32 	%r820, 1, %r816, %p220;
	selp.b32 	%r821, 2, %r817, %p220;
	min.s32 	%r823, %r819, %r290;
	mov.u32 	%r822, %r818;
$L__BB0_317:
	ld.global.u32 	%r662, [%rd1+568];
	setp.ne.s32 	%p221, %r662, 1;
	mov.u32 	%r824, %r820;
	mov.u32 	%r825, %r821;
	mov.u32 	%r826, %r822;
	mov.u32 	%r827, %r823;
	@%p221 bra 	$L__BB0_321;
	ld.global.u32 	%r826, [%rd1+556];
	ld.global.u32 	%r299, [%rd1+560];
	setp.gt.s32 	%p222, %r822, %r826;
	mov.b32 	%r824, 2;
	mov.u32 	%r825, %r824;
	mov.u32 	%r827, %r299;
	@%p222 bra 	$L__BB0_321;
	setp.ne.s32 	%p223, %r822, %r826;
	mov.u32 	%r824, %r820;
	mov.u32 	%r825, %r821;
	mov.u32 	%r826, %r822;
	mov.u32 	%r827, %r823;
	@%p223 bra 	$L__BB0_321;
	setp.gt.s32 	%p224, %r823, %r299;
	selp.b32 	%r824, 2, %r820, %p224;
	selp.b32 	%r825, 2, %r821, %p224;
	min.s32 	%r827, %r823, %r299;
	mov.u32 	%r826, %r822;
$L__BB0_321:
	ld.global.u32 	%r664, [%rd1+612];
	setp.ne.s32 	%p225, %r664, 1;
	mov.u32 	%r828, %r824;
	mov.u32 	%r829, %r825;
	mov.u32 	%r830, %r826;
	mov.u32 	%r831, %r827;
	@%p225 bra 	$L__BB0_325;
	ld.global.u32 	%r830, [%rd1+600];
	ld.global.u32 	%r308, [%rd1+604];
	setp.gt.s32 	%p226, %r826, %r830;
	mov.b32 	%r829, 2;
	mov.b32 	%r828, 3;
	mov.u32 	%r831, %r308;
	@%p226 bra 	$L__BB0_325;
	setp.ne.s32 	%p227, %r826, %r830;
	mov.u32 	%r828, %r824;
	mov.u32 	%r829, %r825;
	mov.u32 	%r830, %r826;
	mov.u32 	%r831, %r827;
	@%p227 bra 	$L__BB0_325;
	setp.gt.s32 	%p228, %r827, %r308;
	selp.b32 	%r828, 3, %r824, %p228;
	selp.b32 	%r829, 2, %r825, %p228;
	min.s32 	%r831, %r827, %r308;
	mov.u32 	%r830, %r826;
$L__BB0_325:
	ld.global.u32 	%r667, [%rd1+656];
	setp.ne.s32 	%p229, %r667, 1;
	mov.u32 	%r832, %r828;
	mov.u32 	%r833, %r829;
	mov.u32 	%r834, %r830;
	mov.u32 	%r835, %r831;
	@%p229 bra 	$L__BB0_329;
	ld.global.u32 	%r834, [%rd1+644];
	ld.global.u32 	%r317, [%rd1+648];
	setp.gt.s32 	%p230, %r830, %r834;
	mov.b32 	%r833, 2;
	mov.b32 	%r832, 4;
	mov.u32 	%r835, %r317;
	@%p230 bra 	$L__BB0_329;
	setp.ne.s32 	%p231, %r830, %r834;
	mov.u32 	%r832, %r828;
	mov.u32 	%r833, %r829;
	mov.u32 	%r834, %r830;
	mov.u32 	%r835, %r831;
	@%p231 bra 	$L__BB0_329;
	setp.gt.s32 	%p232, %r831, %r317;
	selp.b32 	%r832, 4, %r828, %p232;
	selp.b32 	%r833, 2, %r829, %p232;
	min.s32 	%r835, %r831, %r317;
	mov.u32 	%r834, %r830;
$L__BB0_329:
	ld.global.u32 	%r670, [%rd1+700];
	setp.ne.s32 	%p233, %r670, 1;
	mov.u32 	%r836, %r832;
	mov.u32 	%r837, %r833;
	mov.u32 	%r838, %r834;
	mov.u32 	%r839, %r835;
	@%p233 bra 	$L__BB0_333;
	ld.global.u32 	%r838, [%rd1+688];
	ld.global.u32 	%r326, [%rd1+692];
	setp.gt.s32 	%p234, %r834, %r838;
	mov.b32 	%r837, 3;
	mov.b32 	%r836, 0;
	mov.u32 	%r839, %r326;
	@%p234 bra 	$L__BB0_333;
	setp.ne.s32 	%p235, %r834, %r838;
	mov.u32 	%r836, %r832;
	mov.u32 	%r837, %r833;
	mov.u32 	%r838, %r834;
	mov.u32 	%r839, %r835;
	@%p235 bra 	$L__BB0_333;
	setp.gt.s32 	%p236, %r835, %r326;
	selp.b32 	%r836, 0, %r832, %p236;
	selp.b32 	%r837, 3, %r833, %p236;
	min.s32 	%r839, %r835, %r326;
	mov.u32 	%r838, %r834;
$L__BB0_333:
	ld.global.u32 	%r673, [%rd1+744];
	setp.ne.s32 	%p237, %r673, 1;
	mov.u32 	%r840, %r836;
	mov.u32 	%r841, %r837;
	mov.u32 	%r842, %r838;
	mov.u32 	%r843, %r839;
	@%p237 bra 	$L__BB0_337;
	ld.global.u32 	%r842, [%rd1+732];
	ld.global.u32 	%r335, [%rd1+736];
	setp.gt.s32 	%p238, %r838, %r842;
	mov.b32 	%r841, 3;
	mov.b32 	%r840, 1;
	mov.u32 	%r843, %r335;
	@%p238 bra 	$L__BB0_337;
	setp.ne.s32 	%p239, %r838, %r842;
	mov.u32 	%r840, %r836;
	mov.u32 	%r841, %r837;
	mov.u32 	%r842, %r838;
	mov.u32 	%r843, %r839;
	@%p239 bra 	$L__BB0_337;
	setp.gt.s32 	%p240, %r839, %r335;
	selp.b32 	%r840, 1, %r836, %p240;
	selp.b32 	%r841, 3, %r837, %p240;
	min.s32 	%r843, %r839, %r335;
	mov.u32 	%r842, %r838;
$L__BB0_337:
	ld.global.u32 	%r676, [%rd1+788];
	setp.ne.s32 	%p241, %r676, 1;
	mov.u32 	%r844, %r840;
	mov.u32 	%r845, %r841;
	mov.u32 	%r846, %r842;
	mov.u32 	%r847, %r843;
	@%p241 bra 	$L__BB0_341;
	ld.global.u32 	%r846, [%rd1+776];
	ld.global.u32 	%r344, [%rd1+780];
	setp.gt.s32 	%p242, %r842, %r846;
	mov.b32 	%r845, 3;
	mov.b32 	%r844, 2;
	mov.u32 	%r847, %r344;
	@%p242 bra 	$L__BB0_341;
	setp.ne.s32 	%p243, %r842, %r846;
	mov.u32 	%r844, %r840;
	mov.u32 	%r845, %r841;
	mov.u32 	%r846, %r842;
	mov.u32 	%r847, %r843;
	@%p243 bra 	$L__BB0_341;
	setp.gt.s32 	%p244, %r843, %r344;
	selp.b32 	%r844, 2, %r840, %p244;
	selp.b32 	%r845, 3, %r841, %p244;
	min.s32 	%r847, %r843, %r344;
	mov.u32 	%r846, %r842;
$L__BB0_341:
	ld.global.u32 	%r679, [%rd1+832];
	setp.ne.s32 	%p245, %r679, 1;
	mov.u32 	%r848, %r844;
	mov.u32 	%r849, %r845;
	mov.u32 	%r850, %r846;
	mov.u32 	%r851, %r847;
	@%p245 bra 	$L__BB0_345;
	ld.global.u32 	%r850, [%rd1+820];
	ld.global.u32 	%r353, [%rd1+824];
	setp.gt.s32 	%p246, %r846, %r850;
	mov.b32 	%r848, 3;
	mov.u32 	%r849, %r848;
	mov.u32 	%r851, %r353;
	@%p246 bra 	$L__BB0_345;
	setp.ne.s32 	%p247, %r846, %r850;
	mov.u32 	%r848, %r844;
	mov.u32 	%r849, %r845;
	mov.u32 	%r850, %r846;
	mov.u32 	%r851, %r847;
	@%p247 bra 	$L__BB0_345;
	setp.gt.s32 	%p248, %r847, %r353;
	selp.b32 	%r848, 3, %r844, %p248;
	selp.b32 	%r849, 3, %r845, %p248;
	min.s32 	%r851, %r847, %r353;
	mov.u32 	%r850, %r846;
$L__BB0_345:
	ld.global.u32 	%r681, [%rd1+876];
	setp.ne.s32 	%p249, %r681, 1;
	mov.u32 	%r852, %r848;
	mov.u32 	%r853, %r849;
	mov.u32 	%r854, %r850;
	mov.u32 	%r855, %r851;
	@%p249 bra 	$L__BB0_349;
	ld.global.u32 	%r854, [%rd1+864];
	ld.global.u32 	%r362, [%rd1+868];
	setp.gt.s32 	%p250, %r850, %r854;
	mov.b32 	%r853, 3;
	mov.b32 	%r852, 4;
	mov.u32 	%r855, %r362;
	@%p250 bra 	$L__BB0_349;
	setp.ne.s32 	%p251, %r850, %r854;
	mov.u32 	%r852, %r848;
	mov.u32 	%r853, %r849;
	mov.u32 	%r854, %r850;
	mov.u32 	%r855, %r851;
	@%p251 bra 	$L__BB0_349;
	setp.gt.s32 	%p252, %r851, %r362;
	selp.b32 	%r852, 4, %r848, %p252;
	selp.b32 	%r853, 3, %r849, %p252;
	min.s32 	%r855, %r851, %r362;
	mov.u32 	%r854, %r850;
$L__BB0_349:
	ld.global.u32 	%r684, [%rd1+920];
	setp.ne.s32 	%p253, %r684, 1;
	mov.u32 	%r856, %r852;
	mov.u32 	%r857, %r853;
	mov.u32 	%r858, %r854;
	mov.u32 	%r859, %r855;
	@%p253 bra 	$L__BB0_353;
	ld.global.u32 	%r858, [%rd1+908];
	ld.global.u32 	%r371, [%rd1+912];
	setp.gt.s32 	%p254, %r854, %r858;
	mov.b32 	%r857, 4;
	mov.b32 	%r856, 0;
	mov.u32 	%r859, %r371;
	@%p254 bra 	$L__BB0_353;
	setp.ne.s32 	%p255, %r854, %r858;
	mov.u32 	%r856, %r852;
	mov.u32 	%r857, %r853;
	mov.u32 	%r858, %r854;
	mov.u32 	%r859, %r855;
	@%p255 bra 	$L__BB0_353;
	setp.gt.s32 	%p256, %r855, %r371;
	selp.b32 	%r856, 0, %r852, %p256;
	selp.b32 	%r857, 4, %r853, %p256;
	min.s32 	%r859, %r855, %r371;
	mov.u32 	%r858, %r854;
$L__BB0_353:
	ld.global.u32 	%r687, [%rd1+964];
	setp.ne.s32 	%p257, %r687, 1;
	mov.u32 	%r860, %r856;
	mov.u32 	%r861, %r857;
	mov.u32 	%r862, %r858;
	mov.u32 	%r863, %r859;
	@%p257 bra 	$L__BB0_357;
	ld.global.u32 	%r862, [%rd1+952];
	ld.global.u32 	%r380, [%rd1+956];
	setp.gt.s32 	%p258, %r858, %r862;
	mov.b32 	%r861, 4;
	mov.b32 	%r860, 1;
	mov.u32 	%r863, %r380;
	@%p258 bra 	$L__BB0_357;
	setp.ne.s32 	%p259, %r858, %r862;
	mov.u32 	%r860, %r856;
	mov.u32 	%r861, %r857;
	mov.u32 	%r862, %r858;
	mov.u32 	%r863, %r859;
	@%p259 bra 	$L__BB0_357;
	setp.gt.s32 	%p260, %r859, %r380;
	selp.b32 	%r860, 1, %r856, %p260;
	selp.b32 	%r861, 4, %r857, %p260;
	min.s32 	%r863, %r859, %r380;
	mov.u32 	%r862, %r858;
$L__BB0_357:
	ld.global.u32 	%r690, [%rd1+1008];
	setp.ne.s32 	%p261, %r690, 1;
	mov.u32 	%r864, %r860;
	mov.u32 	%r865, %r861;
	mov.u32 	%r866, %r862;
	mov.u32 	%r867, %r863;
	@%p261 bra 	$L__BB0_361;
	ld.global.u32 	%r866, [%rd1+996];
	ld.global.u32 	%r389, [%rd1+1000];
	setp.gt.s32 	%p262, %r862, %r866;
	mov.b32 	%r865, 4;
	mov.b32 	%r864, 2;
	mov.u32 	%r867, %r389;
	@%p262 bra 	$L__BB0_361;
	setp.ne.s32 	%p263, %r862, %r866;
	mov.u32 	%r864, %r860;
	mov.u32 	%r865, %r861;
	mov.u32 	%r866, %r862;
	mov.u32 	%r867, %r863;
	@%p263 bra 	$L__BB0_361;
	setp.gt.s32 	%p264, %r863, %r389;
	selp.b32 	%r864, 2, %r860, %p264;
	selp.b32 	%r865, 4, %r861, %p264;
	min.s32 	%r867, %r863, %r389;
	mov.u32 	%r866, %r862;
$L__BB0_361:
	ld.global.u32 	%r693, [%rd1+1052];
	setp.ne.s32 	%p265, %r693, 1;
	mov.u32 	%r868, %r864;
	mov.u32 	%r869, %r865;
	mov.u32 	%r870, %r866;
	mov.u32 	%r871, %r867;
	@%p265 bra 	$L__BB0_365;
	ld.global.u32 	%r870, [%rd1+1040];
	ld.global.u32 	%r398, [%rd1+1044];
	setp.gt.s32 	%p266, %r866, %r870;
	mov.b32 	%r869, 4;
	mov.b32 	%r868, 3;
	mov.u32 	%r871, %r398;
	@%p266 bra 	$L__BB0_365;
	setp.ne.s32 	%p267, %r866, %r870;
	mov.u32 	%r868, %r864;
	mov.u32 	%r869, %r865;
	mov.u32 	%r870, %r866;
	mov.u32 	%r871, %r867;
	@%p267 bra 	$L__BB0_365;
	setp.gt.s32 	%p268, %r867, %r398;
	selp.b32 	%r868, 3, %r864, %p268;
	selp.b32 	%r869, 4, %r865, %p268;
	min.s32 	%r871, %r867, %r398;
	mov.u32 	%r870, %r866;
$L__BB0_365:
	ld.global.u32 	%r696, [%rd1+1096];
	setp.ne.s32 	%p269, %r696, 1;
	mov.u32 	%r872, %r868;
	mov.u32 	%r873, %r869;
	@%p269 bra 	$L__BB0_369;
	ld.global.u32 	%r406, [%rd1+1084];
	ld.global.u32 	%r407, [%rd1+1088];
	setp.gt.s32 	%p270, %r870, %r406;
	mov.b32 	%r872, 4;
	mov.u32 	%r873, %r872;
	@%p270 bra 	$L__BB0_369;
	setp.ne.s32 	%p271, %r870, %r406;
	mov.u32 	%r872, %r868;
	mov.u32 	%r873, %r869;
	@%p271 bra 	$L__BB0_369;
	setp.gt.s32 	%p272, %r871, %r407;
	selp.b32 	%r872, 4, %r868, %p272;
	selp.b32 	%r873, 4, %r869, %p272;
$L__BB0_369:
	mad.lo.s32 	%r698, %r873, 5, %r872;
	mul.wide.u32 	%rd79, %r698, 44;
	add.s64 	%rd22, %rd1, %rd79;
	ld.global.u32 	%r412, [%rd22+28];
	ld.global.u32 	%r413, [%rd1+28];
	setp.lt.s32 	%p274, %r412, %r413;
	mov.pred 	%p280, 0;
	@%p274 bra 	$L__BB0_371;
	ld.global.u32 	%r699, [%rd1+24];
	ld.global.u32 	%r701, [%rd1+16];
	ld.global.u32 	%r703, [%rd1+32];
	ld.global.u32 	%r705, [%rd22+32];
	setp.ne.s32 	%p275, %r412, %r413;
	setp.ge.s32 	%p276, %r705, %r703;
	or.pred  	%p277, %p275, %p276;
	setp.eq.s32 	%p278, %r699, %r701;
	and.pred  	%p280, %p277, %p278;
$L__BB0_371:
	add.s32 	%r707, %r707, 1;
	not.pred 	%p279, %p280;
	@%p279 bra 	$L__BB0_3;
$L__BB0_372:
	ret;

}


// ===== COMPILED SASS (sm_100) =====

	.target	sm_100

	.elftype	@"ET_EXEC"


//--------------------- .note.nv.tkinfo           --------------------------
	.section	.note.nv.tkinfo,"",@"SHT_NOTE"
	.sectionflags	@"SHF_NOTE_NV_TKINFO"
	.tkinfo
        /*0018*/ 	.word	0x00000002
        /*0030*/ 	.string	""
        /*0030*/ 	.string	"ptxas"
        /*0030*/ 	.string	"Cuda compilation tools, release 13.0, V13.0.88"
        /*0030*/ 	.string	"Build cuda_13.0.r13.0/compiler.36424714_0"
        /*0030*/ 	.string	"-arch sm_100 -m 64 "



//--------------------- .note.nv.cuinfo           --------------------------
	.section	.note.nv.cuinfo,"",@"SHT_NOTE"
	.sectionflags	@"SHF_NOTE_NV_CUINFO"
        /*0018*/ 	.short	0x0002
        /*001a*/ 	.short	0x0064
        /*001c*/ 	.short	0x0082
	.zero		2


//--------------------- .nv.info                  --------------------------
	.section	.nv.info,"",@"SHT_CUDA_INFO"
	.align	4


	//----- nvinfo : EIATTR_REGCOUNT
	.align		4
        /*0000*/ 	.byte	0x04, 0x2f
        /*0002*/ 	.short	(.L_3 - .L_2)
	.align		4
.L_2:
        /*0004*/ 	.word	index@(_Z11kernel_pathP5pointiiiiii)
        /*0008*/ 	.word	0x00000020


	//----- nvinfo : EIATTR_FRAME_SIZE
	.align		4
.L_3:
        /*000c*/ 	.byte	0x04, 0x11
        /*000e*/ 	.short	(.L_5 - .L_4)
	.align		4
.L_4:
        /*0010*/ 	.word	index@(_Z11kernel_pathP5pointiiiiii)
        /*0014*/ 	.word	0x00000010


	//----- nvinfo : EIATTR_MIN_STACK_SIZE
	.align		4
.L_5:
        /*0018*/ 	.byte	0x04, 0x12
        /*001a*/ 	.short	(.L_7 - .L_6)
	.align		4
.L_6:
        /*001c*/ 	.word	index@(_Z11kernel_pathP5pointiiiiii)
        /*0020*/ 	.word	0x00000010
.L_7:


//--------------------- .nv.compat                --------------------------
	.section	.nv.compat,"",@"SHT_CUDA_COMPAT_INFO"
	.align	4
        /*0000*/ 	.byte	0x02, 0x09, 0x00, 0x00, 0x02, 0x02, 0x01, 0x00, 0x02, 0x05, 0x05, 0x00, 0x03, 0x07, 0x01, 0x01
        /*0010*/ 	.byte	0x02, 0x03, 0x00, 0x00, 0x02, 0x06, 0x01, 0x00, 0x04, 0x0b, 0x08, 0x00, 0x09, 0x00, 0x00, 0x00
        /*0020*/ 	.byte	0x00, 0x00, 0x00, 0x00


//--------------------- .nv.info._Z11kernel_pathP5pointiiiiii --------------------------
	.section	.nv.info._Z11kernel_pathP5pointiiiiii,"",@"SHT_CUDA_INFO"
	.sectionflags	@""
	.align	4


	//----- nvinfo : EIATTR_CUDA_API_VERSION
	.align		4
        /*0000*/ 	.byte	0x04, 0x37
        /*0002*/ 	.short	(.L_9 - .L_8)
.L_8:
        /*0004*/ 	.word	0x00000082


	//----- nvinfo : EIATTR_KPARAM_INFO
	.align		4
.L_9:
        /*0008*/ 	.byte	0x04, 0x17
        /*000a*/ 	.short	(.L_11 - .L_10)
.L_10:
        /*000c*/ 	.word	0x00000000
        /*0010*/ 	.short	0x0006
        /*0012*/ 	.short	0x001c
        /*0014*/ 	.byte	0x00, 0xf0, 0x11, 0x00


	//----- nvinfo : EIATTR_KPARAM_INFO
	.align		4
.L_11:
        /*0018*/ 	.byte	0x04, 0x17
        /*001a*/ 	.short	(.L_13 - .L_12)
.L_12:
        /*001c*/ 	.word	0x00000000
        /*0020*/ 	.short	0x0005
        /*0022*/ 	.short	0x0018
        /*0024*/ 	.byte	0x00, 0xf0, 0x11, 0x00


	//----- nvinfo : EIATTR_KPARAM_INFO
	.align		4
.L_13:
        /*0028*/ 	.byte	0x04, 0x17
        /*002a*/ 	.short	(.L_15 - .L_14)
.L_14:
        /*002c*/ 	.word	0x00000000
        /*0030*/ 	.short	0x0004
        /*0032*/ 	.short	0x0014
        /*0034*/ 	.byte	0x00, 0xf0, 0x11, 0x00


	//----- nvinfo : EIATTR_KPARAM_INFO
	.align		4
.L_15:
        /*0038*/ 	.byte	0x04, 0x17
        /*003a*/ 	.short	(.L_17 - .L_16)
.L_16:
        /*003c*/ 	.word	0x00000000
        /*0040*/ 	.short	0x0003
        /*0042*/ 	.short	0x0010
        /*0044*/ 	.byte	0x00, 0xf0, 0x11, 0x00


	//----- nvinfo : EIATTR_KPARAM_INFO
	.align		4
.L_17:
        /*0048*/ 	.byte	0x04, 0x17
        /*004a*/ 	.short	(.L_19 - .L_18)
.L_18:
        /*004c*/ 	.word	0x00000000
        /*0050*/ 	.short	0x0002
        /*0052*/ 	.short	0x000c
        /*0054*/ 	.byte	0x00, 0xf0, 0x11, 0x00


	//----- nvinfo : EIATTR_KPARAM_INFO
	.align		4
.L_19:
        /*0058*/ 	.byte	0x04, 0x17
        /*005a*/ 	.short	(.L_21 - .L_20)
.L_20:
        /*005c*/ 	.word	0x00000000
        /*0060*/ 	.short	0x0001
        /*0062*/ 	.short	0x0008
        /*0064*/ 	.byte	0x00, 0xf0, 0x11, 0x00


	//----- nvinfo : EIATTR_KPARAM_INFO
	.align		4
.L_21:
        /*0068*/ 	.byte	0x04, 0x17
        /*006a*/ 	.short	(.L_23 - .L_22)
.L_22:
        /*006c*/ 	.word	0x00000000
        /*0070*/ 	.short	0x0000
        /*0072*/ 	.short	0x0000
        /*0074*/ 	.byte	0x00, 0xf5, 0x21, 0x00


	//----- nvinfo : EIATTR_SPARSE_MMA_MASK
	.align		4
.L_23:
        /*0078*/ 	.byte	0x03, 0x50
        /*007a*/ 	.short	0x0000


	//----- nvinfo : EIATTR_MAXREG_COUNT
	.align		4
        /*007c*/ 	.byte	0x03, 0x1b
        /*007e*/ 	.short	0x00ff


	//----- nvinfo : EIATTR_EXTERNS
	.align		4
        /*0080*/ 	.byte	0x04, 0x0f
        /*0082*/ 	.short	(.L_25 - .L_24)


	//   ....[0]....
	.align		4
.L_24:
        /*0084*/ 	.word	index@(vprintf)


	//----- nvinfo : EIATTR_MERCURY_ISA_VERSION
	.align		4
.L_25:
        /*0088*/ 	.byte	0x03, 0x5f
        /*008a*/ 	.short	0x0101


	//----- nvinfo : EIATTR_VRC_CTA_INIT_COUNT
	.align		4
        /*008c*/ 	.byte	0x02, 0x4a
	.zero		1
	.zero		1


	//----- nvinfo : EIATTR_SYSCALL_OFFSETS
	.align		4
        /*0090*/ 	.byte	0x04, 0x46
        /*0092*/ 	.short	(.L_27 - .L_26)


	//   ....[0]....
.L_26:
        /*0094*/ 	.word	0x00000c60


	//   ....[1]....
        /*0098*/ 	.word	0x00000d80


	//----- nvinfo : EIATTR_EXIT_INSTR_OFFSETS
	.align		4
.L_27:
        /*009c*/ 	.byte	0x04, 0x1c
        /*009e*/ 	.short	(.L_29 - .L_28)


	//   ....[0]....
.L_28:
        /*00a0*/ 	.word	0x00000cc0


	//   ....[1]....
        /*00a4*/ 	.word	0x000066b0


	//----- nvinfo : EIATTR_INDIRECT_BRANCH_TARGETS
	.align		4
.L_29:
        /*00a8*/ 	.byte	0x04, 0x34
        /*00aa*/ 	.short	(.L_31 - .L_30)


	//   ....[0]....
.L_30:
        /*00ac*/ 	.word	.L_x_131@srel
        /*00b0*/ 	.short	0x0
        /*00b2*/ 	.short	0x0
        /*00b4*/ 	.word	0x4
        /*00b8*/ 	.word	.L_x_16@srel
        /*00bc*/ 	.word	.L_x_133@srel
        /*00c0*/ 	.word	.L_x_134@srel
        /*00c4*/ 	.word	.L_x_135@srel


	//   ....[1]....
        /* <DEDUP_REMOVED lines=8> */
        /*00e4*/ 	.word	.L_x_135@srel
        /*00e8*/ 	.word	.L_x_142@srel
        /*00ec*/ 	.word	.L_x_135@srel


	//   ....[2]....
        /* <DEDUP_REMOVED lines=8> */


	//   ....[3]....
        /* <DEDUP_REMOVED lines=8> */


	//   ....[4]....
        /* <DEDUP_REMOVED lines=8> */


	//   ....[5]....
        /* <DEDUP_REMOVED lines=8> */


	//   ....[6]....
        /* <DEDUP_REMOVED lines=8> */


	//   ....[7]....
        /* <DEDUP_REMOVED lines=8> */


	//   ....[8]....
        /* <DEDUP_REMOVED lines=8> */


	//   ....[9]....
        /* <DEDUP_REMOVED lines=8> */


	//   ....[10]....
        /* <DEDUP_REMOVED lines=8> */


	//   ....[11]....
        /* <DEDUP_REMOVED lines=8> */


	//   ....[12]....
        /* <DEDUP_REMOVED lines=8> */


	//   ....[13]....
        /* <DEDUP_REMOVED lines=8> */


	//   ....[14]....
        /* <DEDUP_REMOVED lines=8> */


	//   ....[15]....
        /* <DEDUP_REMOVED lines=8> */


	//   ....[16]....
        /* <DEDUP_REMOVED lines=8> */


	//   ....[17]....
        /* <DEDUP_REMOVED lines=11> */


	//   ....[18]....
        /* <DEDUP_REMOVED lines=8> */


	//   ....[19]....
        /* <DEDUP_REMOVED lines=8> */


	//   ....[20]....
        /* <DEDUP_REMOVED lines=8> */


	//   ....[21]....
        /* <DEDUP_REMOVED lines=8> */


	//   ....[22]....
        /* <DEDUP_REMOVED lines=8> */


	//   ....[23]....
        /* <DEDUP_REMOVED lines=8> */


	//   ....[24]....
        /* <DEDUP_REMOVED lines=8> */


	//   ....[25]....
        /* <DEDUP_REMOVED lines=8> */


	//   ....[26]....
        /* <DEDUP_REMOVED lines=8> */


	//   ....[27]....
        /* <DEDUP_REMOVED lines=8> */


	//   ....[28]....
        /* <DEDUP_REMOVED lines=8> */


	//   ....[29]....
        /* <DEDUP_REMOVED lines=8> */


	//   ....[30]....
        /* <DEDUP_REMOVED lines=8> */


	//   ....[31]....
        /* <DEDUP_REMOVED lines=8> */


	//----- nvinfo : EIATTR_CRS_STACK_SIZE
	.align		4
.L_31:
        /*0444*/ 	.byte	0x04, 0x1e
        /*0446*/ 	.short	(.L_33 - .L_32)
.L_32:
        /*0448*/ 	.word	0x00000000


	//----- nvinfo : EIATTR_CBANK_PARAM_SIZE
	.align		4
.L_33:
        /*044c*/ 	.byte	0x03, 0x19
        /*044e*/ 	.short	0x0020


	//----- nvinfo : EIATTR_PARAM_CBANK
	.align		4
        /*0450*/ 	.byte	0x04, 0x0a
        /*0452*/ 	.short	(.L_35 - .L_34)
	.align		4
.L_34:
        /*0454*/ 	.word	index@(.nv.constant0._Z11kernel_pathP5pointiiiiii)
        /*0458*/ 	.short	0x0380
        /*045a*/ 	.short	0x0020


	//----- nvinfo : EIATTR_SW_WAR
	.align		4
.L_35:
        /*045c*/ 	.byte	0x04, 0x36
        /*045e*/ 	.short	(.L_37 - .L_36)
.L_36:
        /*0460*/ 	.word	0x00000008
.L_37:


//--------------------- .nv.callgraph             --------------------------
	.section	.nv.callgraph,"",@"SHT_CUDA_CALLGRAPH"
	.align	4
	.sectionentsize	8
	.align		4
        /*0000*/ 	.word	0x00000000
	.align		4
        /*0004*/ 	.word	0xffffffff
	.align		4
        /*0008*/ 	.word	index@(_Z11kernel_pathP5pointiiiiii)
	.align		4
        /*000c*/ 	.word	index@(vprintf)
	.align		4
        /*0010*/ 	.word	0x00000000
	.align		4
        /*0014*/ 	.word	0xfffffffe
	.align		4
        /*0018*/ 	.word	0x00000000
	.align		4
        /*001c*/ 	.word	0xfffffffd
	.align		4
        /*0020*/ 	.word	0x00000000
	.align		4
        /*0024*/ 	.word	0xfffffffc


//--------------------- .nv.constant4             --------------------------
	.section	.nv.constant4,"a",@progbits
	.align	8
	.align		8
.nv.constant4:
        /*0000*/ 	.dword	vprintf
	.align		8
        /*0008*/ 	.dword	$str
	.align		8
        /*0010*/ 	.dword	$str$1


//--------------------- .nv.constant2._Z11kernel_pathP5pointiiiiii --------------------------
	.section	.nv.constant2._Z11kernel_pathP5pointiiiiii,"a",@progbits
	.sectionflags	@""
	.align	4
.nv.constant2._Z11kernel_pathP5pointiiiiii:
        /*0000*/ 	.byte	0x60, 0x12, 0x00, 0x00, 0x70, 0x11, 0x00, 0x00, 0x50, 0x11, 0x00, 0x00, 0x50, 0x12, 0x00, 0x00
        /* <DEDUP_REMOVED lines=32> */
        /*0210*/ 	.byte	0x00, 0x40, 0x00, 0x00, 0xb0, 0x3f, 0x00, 0x00


//--------------------- .text._Z11kernel_pathP5pointiiiiii --------------------------
	.section	.text._Z11kernel_pathP5pointiiiiii,"ax",@progbits
	.align	128
        .global         _Z11kernel_pathP5pointiiiiii
        .type           _Z11kernel_pathP5pointiiiiii,@function
        .size           _Z11kernel_pathP5pointiiiiii,(.L_x_297 - _Z11kernel_pathP5pointiiiiii)
        .other          _Z11kernel_pathP5pointiiiiii,@"STO_CUDA_ENTRY STV_DEFAULT"
_Z11kernel_pathP5pointiiiiii:
.text._Z11kernel_pathP5pointiiiiii:
[----:B------:R-:W0:Y:S08]  /*0000*/  LDC R1, c[0x0][0x37c] ;  /* 0x0000df00ff017b82 */ /* 0x000e300000000800 */
[----:B------:R-:W1:Y:S01]  /*0010*/  LDC.64 R8, c[0x0][0x390] ;  /* 0x0000e400ff087b82 */ /* 0x000e620000000a00 */
[----:B------:R-:W2:Y:S01]  /*0020*/  LDCU.64 UR36, c[0x0][0x358] ;  /* 0x00006b00ff2477ac */ /* 0x000ea20008000a00 */
[----:B0-----:R-:W-:-:S06]  /*0030*/  VIADD R1, R1, 0xfffffff0 ;  /* 0xfffffff001017836 */ /* 0x001fcc0000000000 */
[----:B------:R-:W0:Y:S08]  /*0040*/  LDC.64 R6, c[0x0][0x398] ;  /* 0x0000e600ff067b82 */ /* 0x000e300000000a00 */
[----:B------:R-:W3:Y:S08]  /*0050*/  LDC.64 R4, c[0x0][0x380] ;  /* 0x0000e000ff047b82 */ /* 0x000ef00000000a00 */
[----:B------:R-:W4:Y:S01]  /*0060*/  LDC.64 R18, c[0x0][0x388] ;  /* 0x0000e200ff127b82 */ /* 0x000f220000000a00 */
[----:B-1----:R-:W-:-:S07]  /*0070*/  IMAD R9, R9, 0x5, R8 ;  /* 0x0000000509097824 */ /* 0x002fce00078e0208 */
[----:B------:R-:W1:Y:S01]  /*0080*/  LDC.64 R2, c[0x0][0x380] ;  /* 0x0000e000ff027b82 */ /* 0x000e620000000a00 */
[----:B0-----:R-:W-:Y:S02]  /*0090*/  IMAD R7, R7, 0x5, R6 ;  /* 0x0000000507077824 */ /* 0x001fe400078e0206 */
[----:B------:R-:W-:Y:S02]  /*00a0*/  IMAD.MOV.U32 R11, RZ, RZ, 0x270f ;  /* 0x0000270fff0b7424 */ /* 0x000fe400078e00ff */
[----:B------:R-:W-:Y:S02]  /*00b0*/  IMAD.MOV.U32 R13, RZ, RZ, 0x2 ;  /* 0x00000002ff0d7424 */ /* 0x000fe400078e00ff */
[----:B------:R-:W-:Y:S02]  /*00c0*/  IMAD.MOV.U32 R15, RZ, RZ, 0x3 ;  /* 0x00000003ff0f7424 */ /* 0x000fe400078e00ff */
[----:B------:R-:W-:Y:S01]  /*00d0*/  IMAD.MOV.U32 R17, RZ, RZ, 0x4 ;  /* 0x00000004ff117424 */ /* 0x000fe200078e00ff */
[----:B------:R-:W0:Y:S01]  /*00e0*/  LDCU UR4, c[0x0][0x2f8] ;  /* 0x00005f00ff0477ac */ /* 0x000e220008000800 */
[--C-:B---3--:R-:W-:Y:S01]  /*00f0*/  IMAD.WIDE R8, R9, 0x2c, R4.reuse ;  /* 0x0000002c09087825 */ /* 0x108fe200078e0204 */
[----:B------:R-:W3:Y:S03]  /*0100*/  LDCU UR5, c[0x0][0x2fc] ;  /* 0x00005f80ff0577ac */ /* 0x000ee60008000800 */
[----:B------:R-:W-:Y:S01]  /*0110*/  IMAD.WIDE R6, R7, 0x2c, R4 ;  /* 0x0000002c07067825 */ /* 0x000fe200078e0204 */
[----:B--2---:R-:W5:Y:S01]  /*0120*/  LDG.E R27, desc[UR36][R8.64+0x10] ;  /* 0x00001024081b7981 */ /* 0x004f62000c1e1900 */
[----:B------:R-:W2:Y:S02]  /*0130*/  LDCU.64 UR6, c[0x4][0x8] ;  /* 0x01000100ff0677ac */ /* 0x000ea40008000a00 */
[----:B----4-:R-:W-:Y:S01]  /*0140*/  IMAD R0, R19, 0x5, R18 ;  /* 0x0000000513007824 */ /* 0x010fe200078e0212 */
[----:B------:R-:W5:Y:S01]  /*0150*/  LDG.E R24, desc[UR36][R8.64+0x18] ;  /* 0x0000182408187981 */ /* 0x000f62000c1e1900 */
[----:B------:R-:W4:Y:S03]  /*0160*/  LDCU.64 UR8, c[0x0][0x398] ;  /* 0x00007300ff0877ac */ /* 0x000f260008000a00 */
[----:B------:R-:W5:Y:S04]  /*0170*/  LDG.E R25, desc[UR36][R8.64+0x1c] ;  /* 0x00001c2408197981 */ /* 0x000f68000c1e1900 */
[----:B------:R1:W5:Y:S04]  /*0180*/  LDG.E R23, desc[UR36][R8.64+0x20] ;  /* 0x0000202408177981 */ /* 0x000368000c1e1900 */
[----:B------:R-:W5:Y:S04]  /*0190*/  LDG.E R22, desc[UR36][R6.64+0x1c] ;  /* 0x00001c2406167981 */ /* 0x000f68000c1e1900 */
[----:B------:R-:W5:Y:S01]  /*01a0*/  LDG.E R16, desc[UR36][R6.64+0x20] ;  /* 0x0000202406107981 */ /* 0x000f62000c1e1900 */
[----:B-1----:R-:W-:-:S03]  /*01b0*/  VIADD R9, R0, 0xfffffffa ;  /* 0xfffffffa00097836 */ /* 0x002fc60000000000 */
[----:B------:R-:W-:Y:S01]  /*01c0*/  STG.E desc[UR36][R2.64+0x10], R11 ;  /* 0x0000100b02007986 */ /* 0x000fe2000c101924 */
[----:B------:R-:W-:-:S03]  /*01d0*/  IMAD.WIDE R4, R9, 0x2c, R4 ;  /* 0x0000002c09047825 */ /* 0x000fc600078e0204 */
[----:B------:R-:W-:Y:S04]  /*01e0*/  STG.E desc[UR36][R2.64+0x18], R11 ;  /* 0x0000180b02007986 */ /* 0x000fe8000c101924 */
        /* <DEDUP_REMOVED lines=97> */
[----:B------:R1:W-:Y:S04]  /*0800*/  STG.E desc[UR36][R2.64+0x440], R11 ;  /* 0x0004400b02007986 */ /* 0x0003e8000c101924 */
[----:B------:R-:W-:Y:S04]  /*0810*/  STG.E desc[UR36][R2.64+0x6c], R13 ;  /* 0x00006c0d02007986 */ /* 0x000fe8000c101924 */
[----:B------:R-:W-:Y:S01]  /*0820*/  STG.E desc[UR36][R2.64+0x148], R13 ;  /* 0x0001480d02007986 */ /* 0x000fe2000c101924 */
[----:B-1----:R-:W-:-:S03]  /*0830*/  HFMA2 R11, -RZ, RZ, 0, 5.9604644775390625e-08 ;  /* 0x00000001ff0b7431 */ /* 0x002fc600000001ff */
        /* <DEDUP_REMOVED lines=19> */
[----:B------:R-:W-:Y:S04]  /*0970*/  STG.E desc[UR36][R2.64+0x14], RZ ;  /* 0x000014ff02007986 */ /* 0x000fe8000c101924 */
[----:B------:R-:W-:Y:S04]  /*0980*/  STG.E desc[UR36][R2.64+0x28], RZ ;  /* 0x000028ff02007986 */ /* 0x000fe8000c101924 */
[----:B------:R-:W-:Y:S04]  /*0990*/  STG.E desc[UR36][R2.64+0x40], R11 ;  /* 0x0000400b02007986 */ /* 0x000fe8000c101924 */
[----:B------:R-:W-:Y:S04]  /*09a0*/  STG.E desc[UR36][R2.64+0x54], RZ ;  /* 0x000054ff02007986 */ /* 0x000fe8000c101924 */
[----:B------:R-:W-:Y:S04]  /*09b0*/  STG.E desc[UR36][R2.64+0x80], RZ ;  /* 0x000080ff02007986 */ /* 0x000fe8000c101924 */
[----:B------:R-:W-:Y:S04]  /*09c0*/  STG.E desc[UR36][R2.64+0xac], RZ ;  /* 0x0000acff02007986 */ /* 0x000fe8000c101924 */
[----:B------:R-:W-:Y:S04]  /*09d0*/  STG.E desc[UR36][R2.64+0xd8], RZ ;  /* 0x0000d8ff02007986 */ /* 0x000fe8000c101924 */
[----:B------:R-:W-:Y:S04]  /*09e0*/  STG.E desc[UR36][R2.64+0xf0], R11 ;  /* 0x0000f00b02007986 */ /* 0x000fe8000c101924 */
[----:B------:R-:W-:Y:S04]  /*09f0*/  STG.E desc[UR36][R2.64+0x104], RZ ;  /* 0x000104ff02007986 */ /* 0x000fe8000c101924 */
[----:B------:R-:W-:Y:S04]  /*0a00*/  STG.E desc[UR36][R2.64+0x11c], R11 ;  /* 0x00011c0b02007986 */ /* 0x000fe8000c101924 */
[----:B------:R-:W-:Y:S04]  /*0a10*/  STG.E desc[UR36][R2.64+0x130], RZ ;  /* 0x000130ff02007986 */ /* 0x000fe8000c101924 */
        /* <DEDUP_REMOVED lines=18> */
[----:B------:R-:W-:Y:S04]  /*0b40*/  STG.E desc[UR36][R6.64+0x28], R11 ;  /* 0x0000280b06007986 */ /* 0x000fe8000c101924 */
[----:B------:R-:W-:Y:S04]  /*0b50*/  STG.E desc[UR36][R6.64+0x18], RZ ;  /* 0x000018ff06007986 */ /* 0x000fe8000c101924 */
[----:B------:R-:W3:Y:S04]  /*0b60*/  LDG.E R5, desc[UR36][R4.64+0x14] ;  /* 0x0000142404057981 */ /* 0x000ee8000c1e1900 */
[----:B------:R-:W-:Y:S01]  /*0b70*/  STG.E desc[UR36][R6.64+0x20], RZ ;  /* 0x000020ff06007986 */ /* 0x000fe2000c101924 */
[----:B------:R-:W-:-:S03]  /*0b80*/  MOV R8, 0x0 ;  /* 0x0000000000087802 */ /* 0x000fc60000000f00 */
[----:B---3--:R1:W-:Y:S04]  /*0b90*/  STG.E desc[UR36][R6.64+0x1c], R5 ;  /* 0x00001c0506007986 */ /* 0x0083e8000c101924 */
[----:B------:R3:W3:Y:S01]  /*0ba0*/  LDG.E R0, desc[UR36][R2.64+0x1c] ;  /* 0x00001c2402007981 */ /* 0x0006e2000c1e1900 */
[----:B------:R-:W3:Y:S01]  /*0bb0*/  LDC.64 R8, c[0x4][R8] ;  /* 0x0100000008087b82 */ /* 0x000ee20000000a00 */
[----:B0-----:R-:W-:Y:S01]  /*0bc0*/  IADD3 R19, P0, PT, R1, UR4, RZ ;  /* 0x0000000401137c10 */ /* 0x001fe2000ff1e0ff */
[----:B--2---:R-:W-:Y:S01]  /*0bd0*/  IMAD.U32 R4, RZ, RZ, UR6 ;  /* 0x00000006ff047e24 */ /* 0x004fe2000f8e00ff */
[----:B----4-:R-:W-:-:S03]  /*0be0*/  MOV R17, UR9 ;  /* 0x0000000900117c02 */ /* 0x010fc60008000f00 */
[----:B------:R-:W-:Y:S02]  /*0bf0*/  IMAD.X R18, RZ, RZ, UR5, P0 ;  /* 0x00000005ff127e24 */ /* 0x000fe400080e06ff */
[----:B-1----:R-:W-:Y:S02]  /*0c00*/  IMAD.U32 R5, RZ, RZ, UR7 ;  /* 0x00000007ff057e24 */ /* 0x002fe4000f8e00ff */
[----:B---3--:R-:W-:Y:S02]  /*0c10*/  IMAD.U32 R2, RZ, RZ, UR8 ;  /* 0x00000008ff027e24 */ /* 0x008fe4000f8e00ff */
[----:B------:R-:W-:Y:S02]  /*0c20*/  IMAD.MOV.U32 R6, RZ, RZ, R19 ;  /* 0x000000ffff067224 */ /* 0x000fe400078e0013 */
[----:B------:R-:W-:Y:S01]  /*0c30*/  IMAD.MOV.U32 R7, RZ, RZ, R18 ;  /* 0x000000ffff077224 */ /* 0x000fe200078e0012 */
[----:B------:R0:W-:Y:S06]  /*0c40*/  STL [R1], R0 ;  /* 0x0000000001007387 */ /* 0x0001ec0000100800 */
[----:B------:R-:W-:-:S07]  /*0c50*/  LEPC R20, `(.L_x_0) ;  /* 0x000000001014794e */ /* 0x000fce0000000000 */
[----:B0----5:R-:W-:Y:S05]  /*0c60*/  CALL.ABS.NOINC R8 ;  /* 0x0000000008007343 */ /* 0x021fea0003c00000 */
.L_x_0:
[----:B------:R-:W-:-:S13]  /*0c70*/  ISETP.GE.AND P0, PT, R22, R25, PT ;  /* 0x000000191600720c */ /* 0x000fda0003f06270 */
[----:B------:R-:W-:Y:S05]  /*0c80*/  @!P0 BRA `(.L_x_1) ;  /* 0x0000000000108947 */ /* 0x000fea0003800000 */
[----:B------:R-:W-:Y:S02]  /*0c90*/  ISETP.GE.AND P0, PT, R16, R23, PT ;  /* 0x000000171000720c */ /* 0x000fe40003f06270 */
[----:B------:R-:W-:Y:S02]  /*0ca0*/  ISETP.EQ.AND P1, PT, R24, R27, PT ;  /* 0x0000001b1800720c */ /* 0x000fe40003f22270 */
[----:B------:R-:W-:-:S13]  /*0cb0*/  ISETP.NE.OR P0, PT, R22, R25, P0 ;  /* 0x000000191600720c */ /* 0x000fda0000705670 */
[----:B------:R-:W-:Y:S05]  /*0cc0*/  @P0 EXIT P1 ;  /* 0x000000000000094d */ /* 0x000fea0000800000 */
.L_x_1:
[----:B------:R-:W-:-:S07]  /*0cd0*/  IMAD.MOV.U32 R16, RZ, RZ, RZ ;  /* 0x000000ffff107224 */ /* 0x000fce00078e00ff */
.L_x_129:
[----:B------:R-:W-:Y:S01]  /*0ce0*/  MOV R0, 0x0 ;  /* 0x0000000000007802 */ /* 0x000fe20000000f00 */
[----:B------:R0:W-:Y:S01]  /*0cf0*/  STL.64 [R1], R16 ;  /* 0x0000001001007387 */ /* 0x0001e20000100a00 */
[----:B------:R-:W1:Y:S01]  /*0d00*/  LDCU.64 UR4, c[0x4][0x10] ;  /* 0x01000200ff0477ac */ /* 0x000e620008000a00 */
[----:B------:R-:W-:Y:S01]  /*0d10*/  MOV R6, R19 ;  /* 0x0000001300067202 */ /* 0x000fe20000000f00 */
[----:B------:R0:W2:Y:S01]  /*0d20*/  LDC.64 R8, c[0x4][R0] ;  /* 0x0100000000087b82 */ /* 0x0000a20000000a00 */
[----:B------:R0:W-:Y:S01]  /*0d30*/  STL [R1+0x8], R2 ;  /* 0x0000080201007387 */ /* 0x0001e20000100800 */
[----:B------:R-:W-:Y:S02]  /*0d40*/  IMAD.MOV.U32 R7, RZ, RZ, R18 ;  /* 0x000000ffff077224 */ /* 0x000fe400078e0012 */
[----:B-1----:R-:W-:Y:S02]  /*0d50*/  IMAD.U32 R4, RZ, RZ, UR4 ;  /* 0x00000004ff047e24 */ /* 0x002fe4000f8e00ff */
[----:B0-----:R-:W-:-:S07]  /*0d60*/  IMAD.U32 R5, RZ, RZ, UR5 ;  /* 0x00000005ff057e24 */ /* 0x001fce000f8e00ff */
[----:B------:R-:W-:-:S07]  /*0d70*/  LEPC R20, `(.L_x_2) ;  /* 0x000000001014794e */ /* 0x000fce0000000000 */
[----:B--2---:R-:W-:Y:S05]  /*0d80*/  CALL.ABS.NOINC R8 ;  /* 0x0000000008007343 */ /* 0x004fea0003c00000 */
.L_x_2:
[----:B------:R-:W0:Y:S01]  /*0d90*/  LDC.64 R4, c[0x0][0x380] ;  /* 0x0000e000ff047b82 */ /* 0x000e220000000a00 */
[----:B------:R-:W-:-:S04]  /*0da0*/  IMAD R3, R17, 0x5, R2 ;  /* 0x0000000511037824 */ /* 0x000fc800078e0202 */
[----:B0-----:R-:W-:-:S05]  /*0db0*/  IMAD.WIDE R4, R3, 0x2c, R4 ;  /* 0x0000002c03047825 */ /* 0x001fca00078e0204 */
[----:B------:R-:W2:Y:S04]  /*0dc0*/  LDG.E R0, desc[UR36][R4.64+0x10] ;  /* 0x0000102404007981 */ /* 0x000ea8000c1e1900 */
[----:B------:R-:W2:Y:S01]  /*0dd0*/  LDG.E R3, desc[UR36][R4.64+0x18] ;  /* 0x0000182404037981 */ /* 0x000ea2000c1e1900 */
[----:B------:R-:W-:Y:S01]  /*0de0*/  BSSY.RECONVERGENT B0, `(.L_x_3) ;  /* 0x0000345000007945 */ /* 0x000fe20003800200 */
[----:B--2---:R-:W-:-:S13]  /*0df0*/  ISETP.GT.AND P0, PT, R0, R3, PT ;  /* 0x000000030000720c */ /* 0x004fda0003f04270 */
[----:B------:R-:W-:Y:S05]  /*0e00*/  @!P0 BRA `(.L_x_4) ;  /* 0x0000001800808947 */ /* 0x000fea0003800000 */
[----:B------:R0:W-:Y:S01]  /*0e10*/  STG.E desc[UR36][R4.64+0x10], R3 ;  /* 0x0000100304007986 */ /* 0x0001e2000c101924 */
[----:B------:R-:W-:Y:S01]  /*0e20*/  BSSY.RECONVERGENT B3, `(.L_x_5) ;  /* 0x000019d000037945 */ /* 0x000fe20003800200 */
[----:B------:R-:W-:-:S07]  /*0e30*/  IMAD.MOV.U32 R0, RZ, RZ, -0x1 ;  /* 0xffffffffff007424 */ /* 0x000fce00078e00ff */
.L_x_53:
[----:B0-----:R-:W-:Y:S01]  /*0e40*/  IMAD.IADD R3, R0, 0x1, R17 ;  /* 0x0000000100037824 */ /* 0x001fe200078e0211 */
[----:B------:R-:W-:Y:S04]  /*0e50*/  BSSY.RECONVERGENT B2, `(.L_x_6) ;  /* 0x0000196000027945 */ /* 0x000fe80003800200 */
[----:B------:R-:W-:-:S13]  /*0e60*/  ISETP.GT.U32.AND P0, PT, R3, 0x4, PT ;  /* 0x000000040300780c */ /* 0x000fda0003f04070 */
[----:B------:R-:W-:Y:S05]  /*0e70*/  @P0 BRA `(.L_x_7) ;  /* 0x00000018004c0947 */ /* 0x000fea0003800000 */
[----:B------:R-:W-:-:S07]  /*0e80*/  IMAD.MOV.U32 R5, RZ, RZ, -0x1 ;  /* 0xffffffffff057424 */ /* 0x000fce00078e00ff */
.L_x_52:
[C---:B0-----:R-:W-:Y:S01]  /*0e90*/  IMAD.IADD R4, R5.reuse, 0x1, R2 ;  /* 0x0000000105047824 */ /* 0x041fe200078e0202 */
[----:B------:R-:W-:Y:S01]  /*0ea0*/  IADD3 R5, PT, PT, R5, 0x1, RZ ;  /* 0x0000000105057810 */ /* 0x000fe20007ffe0ff */
[----:B------:R-:W-:Y:S03]  /*0eb0*/  BSSY.RECONVERGENT B1, `(.L_x_8) ;  /* 0x000018e000017945 */ /* 0x000fe60003800200 */
[----:B------:R-:W-:Y:S02]  /*0ec0*/  ISETP.GT.U32.AND P1, PT, R4, 0x4, PT ;  /* 0x000000040400780c */ /* 0x000fe40003f24070 */
[----:B------:R-:W-:-:S11]  /*0ed0*/  ISETP.NE.AND P0, PT, R5, 0x2, PT ;  /* 0x000000020500780c */ /* 0x000fd60003f05270 */
[----:B------:R-:W-:Y:S05]  /*0ee0*/  @P1 BRA `(.L_x_9) ;  /* 0x0000001800281947 */ /* 0x000fea0003800000 */
[----:B------:R-:W0:Y:S01]  /*0ef0*/  LDC.64 R10, c[0x0][0x380] ;  /* 0x0000e000ff0a7b82 */ /* 0x000e220000000a00 */
[----:B------:R-:W-:-:S04]  /*0f00*/  IMAD R13, R3, 0x5, R4 ;  /* 0x00000005030d7824 */ /* 0x000fc800078e0204 */
[----:B0-----:R-:W-:-:S05]  /*0f10*/  IMAD.WIDE.U32 R12, R13, 0x2c, R10 ;  /* 0x0000002c0d0c7825 */ /* 0x001fca00078e000a */
[----:B------:R-:W2:Y:S02]  /*0f20*/  LDG.E R4, desc[UR36][R12.64+0x24] ;  /* 0x000024240c047981 */ /* 0x000ea4000c1e1900 */
[----:B--2---:R-:W-:-:S13]  /*0f30*/  ISETP.GE.AND P1, PT, R4, 0x1, PT ;  /* 0x000000010400780c */ /* 0x004fda0003f26270 */
[----:B------:R-:W-:Y:S05]  /*0f40*/  @!P1 BRA `(.L_x_9) ;  /* 0x0000001800109947 */ /* 0x000fea0003800000 */
[----:B------:R-:W2:Y:S04]  /*0f50*/  LDG.E R6, desc[UR36][R12.64+0x4] ;  /* 0x000004240c067981 */ /* 0x000ea8000c1e1900 */
[----:B------:R0:W5:Y:S04]  /*0f60*/  LDG.E R7, desc[UR36][R12.64] ;  /* 0x000000240c077981 */ /* 0x000168000c1e1900 */
[----:B------:R0:W5:Y:S04]  /*0f70*/  LDG.E R8, desc[UR36][R12.64+0x10] ;  /* 0x000010240c087981 */ /* 0x000168000c1e1900 */
[----:B------:R0:W5:Y:S04]  /*0f80*/  LDG.E R9, desc[UR36][R12.64+0x14] ;  /* 0x000014240c097981 */ /* 0x000168000c1e1900 */
[----:B------:R0:W5:Y:S04]  /*0f90*/  LDG.E R20, desc[UR36][R12.64+0x1c] ;  /* 0x00001c240c147981 */ /* 0x000168000c1e1900 */
[----:B------:R0:W5:Y:S04]  /*0fa0*/  LDG.E R21, desc[UR36][R12.64+0x20] ;  /* 0x000020240c157981 */ /* 0x000168000c1e1900 */
[----:B------:R0:W5:Y:S04]  /*0fb0*/  LDG.E R23, desc[UR36][R12.64+0x18] ;  /* 0x000018240c177981 */ /* 0x000168000c1e1900 */
[----:B------:R0:W5:Y:S04]  /*0fc0*/  LDG.E R25, desc[UR36][R12.64+0xc] ;  /* 0x00000c240c197981 */ /* 0x000168000c1e1900 */
[----:B------:R0:W5:Y:S01]  /*0fd0*/  LDG.E R22, desc[UR36][R12.64+0x8] ;  /* 0x000008240c167981 */ /* 0x000162000c1e1900 */
[----:B------:R-:W-:Y:S01]  /*0fe0*/  BSSY.RECONVERGENT B4, `(.L_x_10) ;  /* 0x0000083000047945 */ /* 0x000fe20003800200 */
[----:B--2---:R-:W-:-:S05]  /*0ff0*/  VIADD R24, R6, 0xffffffff ;  /* 0xffffffff06187836 */ /* 0x004fca0000000000 */
[----:B------:R-:W-:-:S13]  /*1000*/  ISETP.GT.U32.AND P1, PT, R24, 0x4, PT ;  /* 0x000000041800780c */ /* 0x000fda0003f24070 */
[----:B0-----:R-:W-:Y:S05]  /*1010*/  @P1 BRA `(.L_x_11) ;  /* 0x0000000400fc1947 */ /* 0x001fea0003800000 */
[----:B-----5:R-:W-:Y:S01]  /*1020*/  VIADD R27, R7, 0xffffffff ;  /* 0xffffffff071b7836 */ /* 0x020fe20000000000 */
[----:B------:R-:W-:Y:S01]  /*1030*/  BSSY.RECONVERGENT B5, `(.L_x_12) ;  /* 0x000002a000057945 */ /* 0x000fe20003800200 */
[----:B------:R-:W-:-:S03]  /*1040*/  IMAD.MOV.U32 R13, RZ, RZ, 0x5 ;  /* 0x00000005ff0d7424 */ /* 0x000fc600078e00ff */
[----:B------:R-:W-:Y:S01]  /*1050*/  ISETP.GT.U32.AND P1, PT, R27, 0x4, PT ;  /* 0x000000041b00780c */ /* 0x000fe20003f24070 */
[----:B------:R-:W-:-:S12]  /*1060*/  IMAD R26, R6, R13, -0x5 ;  /* 0xfffffffb061a7424 */ /* 0x000fd800078e020d */
[----:B------:R-:W-:Y:S05]  /*1070*/  @P1 BRA `(.L_x_13) ;  /* 0x0000000000941947 */ /* 0x000fea0003800000 */
[----:B------:R-:W-:-:S04]  /*1080*/  IMAD.IADD R15, R26, 0x1, R27 ;  /* 0x000000011a0f7824 */ /* 0x000fc800078e021b */
[----:B------:R-:W-:-:S05]  /*1090*/  IMAD.WIDE.U32 R14, R15, 0x2c, R10 ;  /* 0x0000002c0f0e7825 */ /* 0x000fca00078e000a */
[----:B------:R-:W2:Y:S01]  /*10a0*/  LDG.E R13, desc[UR36][R14.64+0x24] ;  /* 0x000024240e0d7981 */ /* 0x000ea2000c1e1900 */
[----:B------:R-:W-:Y:S01]  /*10b0*/  BSSY.RECONVERGENT B6, `(.L_x_14) ;  /* 0x000001b000067945 */ /* 0x000fe20003800200 */
[----:B--2---:R-:W-:-:S05]  /*10c0*/  IMAD R28, R4, R13, RZ ;  /* 0x0000000d041c7224 */ /* 0x004fca00078e02ff */
[----:B------:R-:W-:-:S13]  /*10d0*/  ISETP.GT.AND P1, PT, R28, 0x3, PT ;  /* 0x000000031c00780c */ /* 0x000fda0003f24270 */
[----:B------:R-:W-:Y:S05]  /*10e0*/  @P1 BRA `(.L_x_15) ;  /* 0x0000000000281947 */ /* 0x000fea0003800000 */
[----:B------:R-:W-:-:S05]  /*10f0*/  IMAD.MOV.U32 R13, RZ, RZ, -0x1 ;  /* 0xffffffffff0d7424 */ /* 0x000fca00078e00ff */
[----:B------:R-:W-:-:S04]  /*1100*/  VIADDMNMX.U32 R12, R28, R13, 0x3, PT ;  /* 0x000000031c0c7446 */ /* 0x000fc8000380000d */
[----:B------:R-:W-:-:S04]  /*1110*/  SHF.L.U32 R29, R12, 0x2, RZ ;  /* 0x000000020c1d7819 */ /* 0x000fc800000006ff */
[----:B------:R-:W0:Y:S02]  /*1120*/  LDC R12, c[0x2][R29] ;  /* 0x008000001d0c7b82 */ /* 0x000e240000000800 */
[----:B0-----:R-:W-:-:S04]  /*1130*/  SHF.R.S32.HI R13, RZ, 0x1f, R12 ;  /* 0x0000001fff0d7819 */ /* 0x001fc8000001140c */
.L_x_131:
[----:B------:R-:W-:Y:S05]  /*1140*/  BRX R12 -0x1150                                 (*"BRANCH_TARGETS .L_x_16,.L_x_133,.L_x_134,.L_x_135"*) ;  /* 0xffffffec0cac7949 */ /* 0x000fea000383ffff */
.L_x_134:
[----:B------:R-:W-:Y:S01]  /*1150*/  IMAD.MOV.U32 R28, RZ, RZ, 0xa ;  /* 0x0000000aff1c7424 */ /* 0x000fe200078e00ff */
[----:B------:R-:W-:Y:S06]  /*1160*/  BRA `(.L_x_16) ;  /* 0x00000000003c7947 */ /* 0x000fec0003800000 */
.L_x_133:
[----:B------:R-:W-:Y:S01]  /*1170*/  IMAD.MOV.U32 R28, RZ, RZ, 0x5 ;  /* 0x00000005ff1c7424 */ /* 0x000fe200078e00ff */
[----:B------:R-:W-:Y:S06]  /*1180*/  BRA `(.L_x_16) ;  /* 0x0000000000347947 */ /* 0x000fec0003800000 */
.L_x_15:
[----:B------:R-:W-:-:S05]  /*1190*/  IMAD.MOV.U32 R13, RZ, RZ, -0x4 ;  /* 0xfffffffcff0d7424 */ /* 0x000fca00078e00ff */
[----:B------:R-:W-:-:S05]  /*11a0*/  VIADDMNMX.U32 R28, R28, R13, 0x6, PT ;  /* 0x000000061c1c7446 */ /* 0x000fca000380000d */
[----:B------:R-:W-:-:S04]  /*11b0*/  IMAD.SHL.U32 R28, R28, 0x4, RZ ;  /* 0x000000041c1c7824 */ /* 0x000fc800078e00ff */
[----:B------:R-:W0:Y:S02]  /*11c0*/  LDC R12, c[0x2][R28+0x10] ;  /* 0x008004001c0c7b82 */ /* 0x000e240000000800 */
[----:B0-----:R-:W-:-:S04]  /*11d0*/  SHF.R.S32.HI R13, RZ, 0x1f, R12 ;  /* 0x0000001fff0d7819 */ /* 0x001fc8000001140c */
.L_x_136:
[----:B------:R-:W-:Y:S05]  /*11e0*/  BRX R12 -0x11f0                                 (*"BRANCH_TARGETS .L_x_137,.L_x_135,.L_x_139,.L_x_142"*) ;  /* 0xffffffec0c847949 */ /* 0x000fea000383ffff */
.L_x_142:
[----:B------:R-:W-:Y:S01]  /*11f0*/  IMAD.MOV.U32 R28, RZ, RZ, 0xf ;  /* 0x0000000fff1c7424 */ /* 0x000fe200078e00ff */
[----:B------:R-:W-:Y:S06]  /*1200*/  BRA `(.L_x_16) ;  /* 0x0000000000147947 */ /* 0x000fec0003800000 */
.L_x_137:
[----:B------:R-:W-:Y:S01]  /*1210*/  HFMA2 R28, -RZ, RZ, 0, 1.1920928955078125e-07 ;  /* 0x00000002ff1c7431 */ /* 0x000fe200000001ff */
[----:B------:R-:W-:Y:S06]  /*1220*/  BRA `(.L_x_16) ;  /* 0x00000000000c7947 */ /* 0x000fec0003800000 */
.L_x_139:
[----:B------:R-:W-:Y:S01]  /*1230*/  IMAD.MOV.U32 R28, RZ, RZ, 0x14 ;  /* 0x00000014ff1c7424 */ /* 0x000fe200078e00ff */
[----:B------:R-:W-:Y:S06]  /*1240*/  BRA `(.L_x_16) ;  /* 0x0000000000047947 */ /* 0x000fec0003800000 */
.L_x_135:
[----:B------:R-:W-:-:S07]  /*1250*/  IMAD.MOV.U32 R28, RZ, RZ, 0x270f ;  /* 0x0000270fff1c7424 */ /* 0x000fce00078e00ff */
.L_x_16:
[----:B------:R-:W-:Y:S05]  /*1260*/  BSYNC.RECONVERGENT B6 ;  /* 0x0000000000067941 */ /* 0x000fea0003800200 */
.L_x_14:
[----:B------:R-:W2:Y:S02]  /*1270*/  LDG.E R15, desc[UR36][R14.64+0x10] ;  /* 0x000010240e0f7981 */ /* 0x000ea4000c1e1900 */
[----:B--2---:R-:W-:-:S05]  /*1280*/  IMAD.IADD R28, R15, 0x1, R28 ;  /* 0x000000010f1c7824 */ /* 0x004fca00078e021c */
[CC--:B------:R-:W-:Y:S02]  /*1290*/  ISETP.GE.AND P1, PT, R23.reuse, R28.reuse, PT ;  /* 0x0000001c1700720c */ /* 0x0c0fe40003f26270 */
[----:B------:R-:W-:Y:S02]  /*12a0*/  VIMNMX R23, PT, PT, R23, R28, PT ;  /* 0x0000001c17177248 */ /* 0x000fe40003fe0100 */
[----:B------:R-:W-:Y:S02]  /*12b0*/  SEL R22, R22, R27, !P1 ;  /* 0x0000001b16167207 */ /* 0x000fe40004800000 */
[----:B------:R-:W-:-:S07]  /*12c0*/  SEL R25, R25, R24, !P1 ;  /* 0x0000001819197207 */ /* 0x000fce0004800000 */
.L_x_13:
[----:B------:R-:W-:Y:S05]  /*12d0*/  BSYNC.RECONVERGENT B5 ;  /* 0x0000000000057941 */ /* 0x000fea0003800200 */
.L_x_12:
[----:B------:R-:W-:Y:S01]  /*12e0*/  ISETP.GT.U32.AND P1, PT, R7, 0x4, PT ;  /* 0x000000040700780c */ /* 0x000fe20003f24070 */
[----:B------:R-:W-:-:S12]  /*12f0*/  BSSY.RECONVERGENT B5, `(.L_x_17) ;  /* 0x0000028000057945 */ /* 0x000fd80003800200 */
        /* <DEDUP_REMOVED lines=13> */
.L_x_144:
[----:B------:R-:W-:Y:S05]  /*13d0*/  BRX R12 -0x13e0                                 (*"BRANCH_TARGETS .L_x_21,.L_x_146,.L_x_147,.L_x_148"*) ;  /* 0xffffffec0c087949 */ /* 0x000fea000383ffff */
.L_x_147:
[----:B------:R-:W-:Y:S01]  /*13e0*/  IMAD.MOV.U32 R27, RZ, RZ, 0xa ;  /* 0x0000000aff1b7424 */ /* 0x000fe200078e00ff */
[----:B------:R-:W-:Y:S06]  /*13f0*/  BRA `(.L_x_21) ;  /* 0x0000000000407947 */ /* 0x000fec0003800000 */
.L_x_146:
[----:B------:R-:W-:Y:S01]  /*1400*/  IMAD.MOV.U32 R27, RZ, RZ, 0x5 ;  /* 0x00000005ff1b7424 */ /* 0x000fe200078e00ff */
[----:B------:R-:W-:Y:S06]  /*1410*/  BRA `(.L_x_21) ;  /* 0x0000000000387947 */ /* 0x000fec0003800000 */
.L_x_20:
[----:B------:R-:W-:-:S05]  /*1420*/  IMAD.MOV.U32 R12, RZ, RZ, -0x4 ;  /* 0xfffffffcff0c7424 */ /* 0x000fca00078e00ff */
[----:B------:R-:W-:-:S05]  /*1430*/  VIADDMNMX.U32 R12, R27, R12, 0x3, PT ;  /* 0x000000031b0c7446 */ /* 0x000fca000380000c */
[----:B------:R-:W-:-:S04]  /*1440*/  IMAD.SHL.U32 R28, R12, 0x4, RZ ;  /* 0x000000040c1c7824 */ /* 0x000fc800078e00ff */
[----:B------:R-:W0:Y:S02]  /*1450*/  LDC R12, c[0x2][R28+0x3c] ;  /* 0x00800f001c0c7b82 */ /* 0x000e240000000800 */
[----:B0-----:R-:W-:-:S04]  /*1460*/  SHF.R.S32.HI R13, RZ, 0x1f, R12 ;  /* 0x0000001fff0d7819 */ /* 0x001fc8000001140c */
.L_x_149:
[----:B------:R-:W-:Y:S05]  /*1470*/  BRX R12 -0x1480                                 (*"BRANCH_TARGETS .L_x_150,.L_x_151,.L_x_152"*) ;  /* 0xffffffe80ce07949 */ /* 0x000fea000383ffff */
.L_x_151:
[----:B------:R-:W-:-:S13]  /*1480*/  ISETP.NE.AND P1, PT, R27, 0x9, PT ;  /* 0x000000091b00780c */ /* 0x000fda0003f25270 */
[----:B------:R-:W-:Y:S01]  /*1490*/  @!P1 IMAD.MOV.U32 R27, RZ, RZ, 0xf ;  /* 0x0000000fff1b9424 */ /* 0x000fe200078e00ff */
[----:B------:R-:W-:Y:S06]  /*14a0*/  @!P1 BRA `(.L_x_21) ;  /* 0x0000000000149947 */ /* 0x000fec0003800000 */
.L_x_148:
[----:B------:R-:W-:Y:S01]  /*14b0*/  HFMA2 R27, -RZ, RZ, 0, 0.0275726318359375 ;  /* 0x0000270fff1b7431 */ /* 0x000fe200000001ff */
[----:B------:R-:W-:Y:S06]  /*14c0*/  BRA `(.L_x_21) ;  /* 0x00000000000c7947 */ /* 0x000fec0003800000 */
.L_x_152:
[----:B------:R-:W-:Y:S01]  /*14d0*/  IMAD.MOV.U32 R27, RZ, RZ, 0x14 ;  /* 0x00000014ff1b7424 */ /* 0x000fe200078e00ff */
[----:B------:R-:W-:Y:S06]  /*14e0*/  BRA `(.L_x_21) ;  /* 0x0000000000047947 */ /* 0x000fec0003800000 */
.L_x_150:
[----:B------:R-:W-:-:S07]  /*14f0*/  IMAD.MOV.U32 R27, RZ, RZ, 0x2 ;  /* 0x00000002ff1b7424 */ /* 0x000fce00078e00ff */
.L_x_21:
[----:B------:R-:W-:Y:S05]  /*1500*/  BSYNC.RECONVERGENT B6 ;  /* 0x0000000000067941 */ /* 0x000fea0003800200 */
.L_x_19:
[----:B------:R-:W2:Y:S02]  /*1510*/  LDG.E R14, desc[UR36][R14.64+0x10] ;  /* 0x000010240e0e7981 */ /* 0x000ea4000c1e1900 */
[----:B--2---:R-:W-:-:S05]  /*1520*/  IMAD.IADD R12, R14, 0x1, R27 ;  /* 0x000000010e0c7824 */ /* 0x004fca00078e021b */
[CC--:B------:R-:W-:Y:S02]  /*1530*/  ISETP.GE.AND P1, PT, R23.reuse, R12.reuse, PT ;  /* 0x0000000c1700720c */ /* 0x0c0fe40003f26270 */
[----:B------:R-:W-:Y:S02]  /*1540*/  VIMNMX R23, PT, PT, R23, R12, PT ;  /* 0x0000000c17177248 */ /* 0x000fe40003fe0100 */
[----:B------:R-:W-:Y:S02]  /*1550*/  SEL R22, R22, R7, !P1 ;  /* 0x0000000716167207 */ /* 0x000fe40004800000 */
[----:B------:R-:W-:-:S07]  /*1560*/  SEL R25, R25, R24, !P1 ;  /* 0x0000001819197207 */ /* 0x000fce0004800000 */
.L_x_18:
[----:B------:R-:W-:Y:S05]  /*1570*/  BSYNC.RECONVERGENT B5 ;  /* 0x0000000000057941 */ /* 0x000fea0003800200 */
.L_x_17:
[----:B------:R-:W-:-:S05]  /*1580*/  VIADD R27, R7, 0x1 ;  /* 0x00000001071b7836 */ /* 0x000fca0000000000 */
[----:B------:R-:W-:-:S13]  /*1590*/  ISETP.GT.U32.AND P1, PT, R27, 0x4, PT ;  /* 0x000000041b00780c */ /* 0x000fda0003f24070 */
        /* <DEDUP_REMOVED lines=8> */
[----:B------:R-:W-:-:S04]  /*1620*/  MOV R13, 0xffffffff ;  /* 0xffffffff000d7802 */ /* 0x000fc80000000f00 */
[----:B------:R-:W-:-:S05]  /*1630*/  VIADDMNMX.U32 R12, R26, R13, 0x3, PT ;  /* 0x000000031a0c7446 */ /* 0x000fca000380000d */
[----:B------:R-:W-:-:S04]  /*1640*/  IMAD.SHL.U32 R28, R12, 0x4, RZ ;  /* 0x000000040c1c7824 */ /* 0x000fc800078e00ff */
[----:B------:R-:W0:Y:S02]  /*1650*/  LDC R12, c[0x2][R28+0x4c] ;  /* 0x008013001c0c7b82 */ /* 0x000e240000000800 */
[----:B0-----:R-:W-:-:S04]  /*1660*/  SHF.R.S32.HI R13, RZ, 0x1f, R12 ;  /* 0x0000001fff0d7819 */ /* 0x001fc8000001140c */
.L_x_154:
[----:B------:R-:W-:Y:S05]  /*1670*/  BRX R12 -0x1680                                 (*"BRANCH_TARGETS .L_x_24,.L_x_156,.L_x_157,.L_x_158"*) ;  /* 0xffffffe80c607949 */ /* 0x000fea000383ffff */
.L_x_157:
[----:B------:R-:W-:Y:S01]  /*1680*/  IMAD.MOV.U32 R26, RZ, RZ, 0xa ;  /* 0x0000000aff1a7424 */ /* 0x000fe200078e00ff */
[----:B------:R-:W-:Y:S06]  /*1690*/  BRA `(.L_x_24) ;  /* 0x0000000000407947 */ /* 0x000fec0003800000 */
.L_x_156:
[----:B------:R-:W-:Y:S01]  /*16a0*/  IMAD.MOV.U32 R26, RZ, RZ, 0x5 ;  /* 0x00000005ff1a7424 */ /* 0x000fe200078e00ff */
[----:B------:R-:W-:Y:S06]  /*16b0*/  BRA `(.L_x_24) ;  /* 0x0000000000387947 */ /* 0x000fec0003800000 */
.L_x_23:
[----:B------:R-:W-:-:S05]  /*16c0*/  IMAD.MOV.U32 R13, RZ, RZ, -0x4 ;  /* 0xfffffffcff0d7424 */ /* 0x000fca00078e00ff */
[----:B------:R-:W-:-:S05]  /*16d0*/  VIADDMNMX.U32 R12, R26, R13, 0x3, PT ;  /* 0x000000031a0c7446 */ /* 0x000fca000380000d */
[----:B------:R-:W-:-:S04]  /*16e0*/  IMAD.SHL.U32 R28, R12, 0x4, RZ ;  /* 0x000000040c1c7824 */ /* 0x000fc800078e00ff */
[----:B------:R-:W0:Y:S02]  /*16f0*/  LDC R12, c[0x2][R28+0x5c] ;  /* 0x008017001c0c7b82 */ /* 0x000e240000000800 */
[----:B0-----:R-:W-:-:S04]  /*1700*/  SHF.R.S32.HI R13, RZ, 0x1f, R12 ;  /* 0x0000001fff0d7819 */ /* 0x001fc8000001140c */
.L_x_159:
[----:B------:R-:W-:Y:S05]  /*1710*/  BRX R12 -0x1720                                 (*"BRANCH_TARGETS .L_x_160,.L_x_161,.L_x_162"*) ;  /* 0xffffffe80c387949 */ /* 0x000fea000383ffff */
.L_x_161:
[----:B------:R-:W-:-:S13]  /*1720*/  ISETP.NE.AND P1, PT, R26, 0x9, PT ;  /* 0x000000091a00780c */ /* 0x000fda0003f25270 */
[----:B------:R-:W-:Y:S01]  /*1730*/  @!P1 MOV R26, 0xf ;  /* 0x0000000f001a9802 */ /* 0x000fe20000000f00 */
[----:B------:R-:W-:Y:S06]  /*1740*/  @!P1 BRA `(.L_x_24) ;  /* 0x0000000000149947 */ /* 0x000fec0003800000 */
.L_x_158:
[----:B------:R-:W-:Y:S01]  /*1750*/  IMAD.MOV.U32 R26, RZ, RZ, 0x270f ;  /* 0x0000270fff1a7424 */ /* 0x000fe200078e00ff */
[----:B------:R-:W-:Y:S06]  /*1760*/  BRA `(.L_x_24) ;  /* 0x00000000000c7947 */ /* 0x000fec0003800000 */
.L_x_162:
[----:B------:R-:W-:Y:S01]  /*1770*/  IMAD.MOV.U32 R26, RZ, RZ, 0x14 ;  /* 0x00000014ff1a7424 */ /* 0x000fe200078e00ff */
[----:B------:R-:W-:Y:S06]  /*1780*/  BRA `(.L_x_24) ;  /* 0x0000000000047947 */ /* 0x000fec0003800000 */
.L_x_160:
[----:B------:R-:W-:-:S07]  /*1790*/  IMAD.MOV.U32 R26, RZ, RZ, 0x2 ;  /* 0x00000002ff1a7424 */ /* 0x000fce00078e00ff */
.L_x_24:
[----:B------:R-:W-:Y:S05]  /*17a0*/  BSYNC.RECONVERGENT B5 ;  /* 0x0000000000057941 */ /* 0x000fea0003800200 */
.L_x_22:
[----:B------:R-:W2:Y:S02]  /*17b0*/  LDG.E R15, desc[UR36][R14.64+0x10] ;  /* 0x000010240e0f7981 */ /* 0x000ea4000c1e1900 */
[----:B--2---:R-:W-:-:S05]  /*17c0*/  IMAD.IADD R26, R15, 0x1, R26 ;  /* 0x000000010f1a7824 */ /* 0x004fca00078e021a */
[CC--:B------:R-:W-:Y:S02]  /*17d0*/  ISETP.GE.AND P1, PT, R23.reuse, R26.reuse, PT ;  /* 0x0000001a1700720c */ /* 0x0c0fe40003f26270 */
[----:B------:R-:W-:Y:S02]  /*17e0*/  VIMNMX R23, PT, PT, R23, R26, PT ;  /* 0x0000001a17177248 */ /* 0x000fe40003fe0100 */
[----:B------:R-:W-:Y:S02]  /*17f0*/  SEL R22, R22, R27, !P1 ;  /* 0x0000001b16167207 */ /* 0x000fe40004800000 */
[----:B------:R-:W-:-:S07]  /*1800*/  SEL R25, R25, R24, !P1 ;  /* 0x0000001819197207 */ /* 0x000fce0004800000 */
.L_x_11:
[----:B------:R-:W-:Y:S05]  /*1810*/  BSYNC.RECONVERGENT B4 ;  /* 0x0000000000047941 */ /* 0x000fea0003800200 */
.L_x_10:
[----:B------:R-:W-:Y:S01]  /*1820*/  ISETP.GT.U32.AND P1, PT, R6, 0x4, PT ;  /* 0x000000040600780c */ /* 0x000fe20003f24070 */
[----:B------:R-:W-:-:S12]  /*1830*/  BSSY.RECONVERGENT B4, `(.L_x_25) ;  /* 0x000005e000047945 */ /* 0x000fd80003800200 */
[----:B------:R-:W-:Y:S05]  /*1840*/  @P1 BRA `(.L_x_26) ;  /* 0x0000000400701947 */ /* 0x000fea0003800000 */
[----:B-----5:R-:W-:Y:S01]  /*1850*/  VIADD R27, R7, 0xffffffff ;  /* 0xffffffff071b7836 */ /* 0x020fe20000000000 */
[----:B------:R-:W-:Y:S04]  /*1860*/  BSSY.RECONVERGENT B5, `(.L_x_27) ;  /* 0x0000029000057945 */ /* 0x000fe80003800200 */
[----:B------:R-:W-:-:S13]  /*1870*/  ISETP.GT.U32.AND P1, PT, R27, 0x4, PT ;  /* 0x000000041b00780c */ /* 0x000fda0003f24070 */
[----:B------:R-:W-:Y:S05]  /*1880*/  @P1 BRA `(.L_x_28) ;  /* 0x0000000000981947 */ /* 0x000fea0003800000 */
[----:B------:R-:W-:-:S04]  /*1890*/  IMAD R15, R6, 0x5, R27 ;  /* 0x00000005060f7824 */ /* 0x000fc800078e021b */
        /* <DEDUP_REMOVED lines=11> */
.L_x_164:
[----:B------:R-:W-:Y:S05]  /*1950*/  BRX R12 -0x1960                                 (*"BRANCH_TARGETS .L_x_31,.L_x_166,.L_x_167,.L_x_168"*) ;  /* 0xffffffe40ca87949 */ /* 0x000fea000383ffff */
.L_x_167:
[----:B------:R-:W-:Y:S01]  /*1960*/  IMAD.MOV.U32 R24, RZ, RZ, 0xa ;  /* 0x0000000aff187424 */ /* 0x000fe200078e00ff */
[----:B------:R-:W-:Y:S06]  /*1970*/  BRA `(.L_x_31) ;  /* 0x0000000000407947 */ /* 0x000fec0003800000 */
.L_x_166:
[----:B------:R-:W-:Y:S01]  /*1980*/  IMAD.MOV.U32 R24, RZ, RZ, 0x5 ;  /* 0x00000005ff187424 */ /* 0x000fe200078e00ff */
[----:B------:R-:W-:Y:S06]  /*1990*/  BRA `(.L_x_31) ;  /* 0x0000000000387947 */ /* 0x000fec0003800000 */
.L_x_30:
[----:B------:R-:W-:-:S05]  /*19a0*/  IMAD.MOV.U32 R13, RZ, RZ, -0x4 ;  /* 0xfffffffcff0d7424 */ /* 0x000fca00078e00ff */
[----:B------:R-:W-:-:S05]  /*19b0*/  VIADDMNMX.U32 R12, R24, R13, 0x3, PT ;  /* 0x00000003180c7446 */ /* 0x000fca000380000d */
[----:B------:R-:W-:-:S04]  /*19c0*/  IMAD.SHL.U32 R26, R12, 0x4, RZ ;  /* 0x000000040c1a7824 */ /* 0x000fc800078e00ff */
[----:B------:R-:W0:Y:S02]  /*19d0*/  LDC R12, c[0x2][R26+0x7c] ;  /* 0x00801f001a0c7b82 */ /* 0x000e240000000800 */
[----:B0-----:R-:W-:-:S04]  /*19e0*/  SHF.R.S32.HI R13, RZ, 0x1f, R12 ;  /* 0x0000001fff0d7819 */ /* 0x001fc8000001140c */
.L_x_169:
[----:B------:R-:W-:Y:S05]  /*19f0*/  BRX R12 -0x1a00                                 (*"BRANCH_TARGETS .L_x_170,.L_x_171,.L_x_172"*) ;  /* 0xffffffe40c807949 */ /* 0x000fea000383ffff */
.L_x_171:
[----:B------:R-:W-:-:S13]  /*1a00*/  ISETP.NE.AND P1, PT, R24, 0x9, PT ;  /* 0x000000091800780c */ /* 0x000fda0003f25270 */
[----:B------:R-:W-:Y:S01]  /*1a10*/  @!P1 MOV R24, 0xf ;  /* 0x0000000f00189802 */ /* 0x000fe20000000f00 */
[----:B------:R-:W-:Y:S06]  /*1a20*/  @!P1 BRA `(.L_x_31) ;  /* 0x0000000000149947 */ /* 0x000fec0003800000 */
.L_x_168:
[----:B------:R-:W-:Y:S01]  /*1a30*/  IMAD.MOV.U32 R24, RZ, RZ, 0x270f ;  /* 0x0000270fff187424 */ /* 0x000fe200078e00ff */
[----:B------:R-:W-:Y:S06]  /*1a40*/  BRA `(.L_x_31) ;  /* 0x00000000000c7947 */ /* 0x000fec0003800000 */
.L_x_172:
[----:B------:R-:W-:Y:S01]  /*1a50*/  IMAD.MOV.U32 R24, RZ, RZ, 0x14 ;  /* 0x00000014ff187424 */ /* 0x000fe200078e00ff */
[----:B------:R-:W-:Y:S06]  /*1a60*/  BRA `(.L_x_31) ;  /* 0x0000000000047947 */ /* 0x000fec0003800000 */
.L_x_170:
[----:B------:R-:W-:-:S07]  /*1a70*/  IMAD.MOV.U32 R24, RZ, RZ, 0x2 ;  /* 0x00000002ff187424 */ /* 0x000fce00078e00ff */
.L_x_31:
[----:B------:R-:W-:Y:S05]  /*1a80*/  BSYNC.RECONVERGENT B6 ;  /* 0x0000000000067941 */ /* 0x000fea0003800200 */
.L_x_29:
[----:B------:R-:W2:Y:S02]  /*1a90*/  LDG.E R15, desc[UR36][R14.64+0x10] ;  /* 0x000010240e0f7981 */ /* 0x000ea4000c1e1900 */
[----:B--2---:R-:W-:-:S05]  /*1aa0*/  IMAD.IADD R24, R15, 0x1, R24 ;  /* 0x000000010f187824 */ /* 0x004fca00078e0218 */
[CC--:B------:R-:W-:Y:S02]  /*1ab0*/  ISETP.GE.AND P1, PT, R23.reuse, R24.reuse, PT ;  /* 0x000000181700720c */ /* 0x0c0fe40003f26270 */
[----:B------:R-:W-:Y:S02]  /*1ac0*/  VIMNMX R23, PT, PT, R23, R24, PT ;  /* 0x0000001817177248 */ /* 0x000fe40003fe0100 */
[----:B------:R-:W-:Y:S02]  /*1ad0*/  SEL R22, R22, R27, !P1 ;  /* 0x0000001b16167207 */ /* 0x000fe40004800000 */
[----:B------:R-:W-:-:S07]  /*1ae0*/  SEL R25, R25, R6, !P1 ;  /* 0x0000000619197207 */ /* 0x000fce0004800000 */
.L_x_28:
[----:B------:R-:W-:Y:S05]  /*1af0*/  BSYNC.RECONVERGENT B5 ;  /* 0x0000000000057941 */ /* 0x000fea0003800200 */
.L_x_27:
[C---:B------:R-:W-:Y:S01]  /*1b00*/  ISETP.GT.U32.AND P2, PT, R7.reuse, 0x4, PT ;  /* 0x000000040700780c */ /* 0x040fe20003f44070 */
[----:B------:R-:W-:Y:S01]  /*1b10*/  VIADD R27, R7, 0x1 ;  /* 0x00000001071b7836 */ /* 0x000fe20000000000 */
[----:B------:R-:W-:Y:S04]  /*1b20*/  BSSY.RECONVERGENT B5, `(.L_x_32) ;  /* 0x0000007000057945 */ /* 0x000fe80003800200 */
[----:B------:R-:W-:-:S07]  /*1b30*/  ISETP.GT.U32.AND P1, PT, R27, 0x4, PT ;  /* 0x000000041b00780c */ /* 0x000fce0003f24070 */
[----:B------:R-:W-:Y:S06]  /*1b40*/  @P2 BRA `(.L_x_33) ;  /* 0x0000000000102947 */ /* 0x000fec0003800000 */
[----:B------:R-:W-:-:S04]  /*1b50*/  IMAD R13, R6, 0x5, R7 ;  /* 0x00000005060d7824 */ /* 0x000fc800078e0207 */
[----:B------:R-:W-:-:S06]  /*1b60*/  IMAD.WIDE.U32 R12, R13, 0x2c, R10 ;  /* 0x0000002c0d0c7825 */ /* 0x000fcc00078e000a */
[----:B------:R-:W2:Y:S02]  /*1b70*/  LDG.E R12, desc[UR36][R12.64+0x10] ;  /* 0x000010240c0c7981 */ /* 0x000ea4000c1e1900 */
[----:B--2---:R-:W-:-:S07]  /*1b80*/  VIMNMX R23, PT, PT, R23, R12, PT ;  /* 0x0000000c17177248 */ /* 0x004fce0003fe0100 */
.L_x_33:
[----:B------:R-:W-:Y:S05]  /*1b90*/  BSYNC.RECONVERGENT B5 ;  /* 0x0000000000057941 */ /* 0x000fea0003800200 */
.L_x_32:
        /* <DEDUP_REMOVED lines=13> */
.L_x_174:
[----:B------:R-:W-:Y:S05]  /*1c70*/  BRX R12 -0x1c80                                 (*"BRANCH_TARGETS .L_x_36,.L_x_176,.L_x_177,.L_x_178"*) ;  /* 0xffffffe00ce07949 */ /* 0x000fea000383ffff */
.L_x_177:
[----:B------:R-:W-:Y:S01]  /*1c80*/  IMAD.MOV.U32 R24, RZ, RZ, 0xa ;  /* 0x0000000aff187424 */ /* 0x000fe200078e00ff */
[----:B------:R-:W-:Y:S06]  /*1c90*/  BRA `(.L_x_36) ;  /* 0x0000000000407947 */ /* 0x000fec0003800000 */
.L_x_176:
[----:B------:R-:W-:Y:S01]  /*1ca0*/  IMAD.MOV.U32 R24, RZ, RZ, 0x5 ;  /* 0x00000005ff187424 */ /* 0x000fe200078e00ff */
[----:B------:R-:W-:Y:S06]  /*1cb0*/  BRA `(.L_x_36) ;  /* 0x0000000000387947 */ /* 0x000fec0003800000 */
.L_x_35:
[----:B------:R-:W-:-:S05]  /*1cc0*/  IMAD.MOV.U32 R13, RZ, RZ, -0x4 ;  /* 0xfffffffcff0d7424 */ /* 0x000fca00078e00ff */
[----:B------:R-:W-:-:S05]  /*1cd0*/  VIADDMNMX.U32 R12, R24, R13, 0x3, PT ;  /* 0x00000003180c7446 */ /* 0x000fca000380000d */
[----:B------:R-:W-:-:S04]  /*1ce0*/  IMAD.SHL.U32 R26, R12, 0x4, RZ ;  /* 0x000000040c1a7824 */ /* 0x000fc800078e00ff */
[----:B------:R-:W0:Y:S02]  /*1cf0*/  LDC R12, c[0x2][R26+0x9c] ;  /* 0x008027001a0c7b82 */ /* 0x000e240000000800 */
[----:B0-----:R-:W-:-:S04]  /*1d00*/  SHF.R.S32.HI R13, RZ, 0x1f, R12 ;  /* 0x0000001fff0d7819 */ /* 0x001fc8000001140c */
.L_x_179:
[----:B------:R-:W-:Y:S05]  /*1d10*/  BRX R12 -0x1d20                                 (*"BRANCH_TARGETS .L_x_180,.L_x_181,.L_x_182"*) ;  /* 0xffffffe00cb87949 */ /* 0x000fea000383ffff */
.L_x_181:
[----:B------:R-:W-:-:S13]  /*1d20*/  ISETP.NE.AND P1, PT, R24, 0x9, PT ;  /* 0x000000091800780c */ /* 0x000fda0003f25270 */
[----:B------:R-:W-:Y:S01]  /*1d30*/  @!P1 MOV R24, 0xf ;  /* 0x0000000f00189802 */ /* 0x000fe20000000f00 */
[----:B------:R-:W-:Y:S06]  /*1d40*/  @!P1 BRA `(.L_x_36) ;  /* 0x0000000000149947 */ /* 0x000fec0003800000 */
.L_x_178:
[----:B------:R-:W-:Y:S01]  /*1d50*/  IMAD.MOV.U32 R24, RZ, RZ, 0x270f ;  /* 0x0000270fff187424 */ /* 0x000fe200078e00ff */
[----:B------:R-:W-:Y:S06]  /*1d60*/  BRA `(.L_x_36) ;  /* 0x00000000000c7947 */ /* 0x000fec0003800000 */
.L_x_182:
[----:B------:R-:W-:Y:S01]  /*1d70*/  IMAD.MOV.U32 R24, RZ, RZ, 0x14 ;  /* 0x00000014ff187424 */ /* 0x000fe200078e00ff */
[----:B------:R-:W-:Y:S06]  /*1d80*/  BRA `(.L_x_36) ;  /* 0x0000000000047947 */ /* 0x000fec0003800000 */
.L_x_180:
[----:B------:R-:W-:-:S07]  /*1d90*/  IMAD.MOV.U32 R24, RZ, RZ, 0x2 ;  /* 0x00000002ff187424 */ /* 0x000fce00078e00ff */
.L_x_36:
[----:B------:R-:W-:Y:S05]  /*1da0*/  BSYNC.RECONVERGENT B5 ;  /* 0x0000000000057941 */ /* 0x000fea0003800200 */
.L_x_34:
[----:B------:R-:W2:Y:S02]  /*1db0*/  LDG.E R15, desc[UR36][R14.64+0x10] ;  /* 0x000010240e0f7981 */ /* 0x000ea4000c1e1900 */
[----:B--2---:R-:W-:-:S05]  /*1dc0*/  IMAD.IADD R24, R15, 0x1, R24 ;  /* 0x000000010f187824 */ /* 0x004fca00078e0218 */
[CC--:B------:R-:W-:Y:S02]  /*1dd0*/  ISETP.GE.AND P1, PT, R23.reuse, R24.reuse, PT ;  /* 0x000000181700720c */ /* 0x0c0fe40003f26270 */
[----:B------:R-:W-:Y:S02]  /*1de0*/  VIMNMX R23, PT, PT, R23, R24, PT ;  /* 0x0000001817177248 */ /* 0x000fe40003fe0100 */
[----:B------:R-:W-:Y:S02]  /*1df0*/  SEL R22, R22, R27, !P1 ;  /* 0x0000001b16167207 */ /* 0x000fe40004800000 */
[----:B------:R-:W-:-:S07]  /*1e00*/  SEL R25, R25, R6, !P1 ;  /* 0x0000000619197207 */ /* 0x000fce0004800000 */
.L_x_26:
[----:B------:R-:W-:Y:S05]  /*1e10*/  BSYNC.RECONVERGENT B4 ;  /* 0x0000000000047941 */ /* 0x000fea0003800200 */
.L_x_25:
[----:B------:R-:W-:Y:S01]  /*1e20*/  VIADD R24, R6, 0x1 ;  /* 0x0000000106187836 */ /* 0x000fe20000000000 */
[----:B------:R-:W-:Y:S04]  /*1e30*/  BSSY.RECONVERGENT B4, `(.L_x_37) ;  /* 0x0000083000047945 */ /* 0x000fe80003800200 */
[----:B------:R-:W-:-:S13]  /*1e40*/  ISETP.GT.U32.AND P1, PT, R24, 0x4, PT ;  /* 0x000000041800780c */ /* 0x000fda0003f24070 */
[----:B------:R-:W-:Y:S05]  /*1e50*/  @P1 BRA `(.L_x_38) ;  /* 0x0000000800001947 */ /* 0x000fea0003800000 */
[----:B-----5:R-:W-:Y:S01]  /*1e60*/  IADD3 R27, PT, PT, R7, -0x1, RZ ;  /* 0xffffffff071b7810 */ /* 0x020fe20007ffe0ff */
[----:B------:R-:W-:Y:S01]  /*1e70*/  IMAD.MOV.U32 R13, RZ, RZ, 0x5 ;  /* 0x00000005ff0d7424 */ /* 0x000fe200078e00ff */
[----:B------:R-:W-:Y:S02]  /*1e80*/  BSSY.RECONVERGENT B5, `(.L_x_39) ;  /* 0x000002a000057945 */ /* 0x000fe40003800200 */
[----:B------:R-:W-:Y:S01]  /*1e90*/  ISETP.GT.U32.AND P1, PT, R27, 0x4, PT ;  /* 0x000000041b00780c */ /* 0x000fe20003f24070 */
[----:B------:R-:W-:-:S12]  /*1ea0*/  IMAD R26, R6, R13, 0x5 ;  /* 0x00000005061a7424 */ /* 0x000fd800078e020d */
        /* <DEDUP_REMOVED lines=9> */
[----:B------:R-:W-:-:S05]  /*1f40*/  VIADDMNMX.U32 R14, R28, R15, 0x3, PT ;  /* 0x000000031c0e7446 */ /* 0x000fca000380000f */
[----:B------:R-:W-:-:S04]  /*1f50*/  IMAD.SHL.U32 R29, R14, 0x4, RZ ;  /* 0x000000040e1d7824 */ /* 0x000fc800078e00ff */
[----:B------:R-:W0:Y:S02]  /*1f60*/  LDC R14, c[0x2][R29+0xac] ;  /* 0x00802b001d0e7b82 */ /* 0x000e240000000800 */
[----:B0-----:R-:W-:-:S04]  /*1f70*/  SHF.R.S32.HI R15, RZ, 0x1f, R14 ;  /* 0x0000001fff0f7819 */ /* 0x001fc8000001140e */
.L_x_184:
[----:B------:R-:W-:Y:S05]  /*1f80*/  BRX R14 -0x1f90                                 (*"BRANCH_TARGETS .L_x_43,.L_x_186,.L_x_187,.L_x_188"*) ;  /* 0xffffffe00e1c7949 */ /* 0x000fea000383ffff */
.L_x_187:
[----:B------:R-:W-:Y:S01]  /*1f90*/  IMAD.MOV.U32 R28, RZ, RZ, 0xa ;  /* 0x0000000aff1c7424 */ /* 0x000fe200078e00ff */
[----:B------:R-:W-:Y:S06]  /*1fa0*/  BRA `(.L_x_43) ;  /* 0x0000000000407947 */ /* 0x000fec0003800000 */
.L_x_186:
[----:B------:R-:W-:Y:S01]  /*1fb0*/  HFMA2 R28, -RZ, RZ, 0, 2.98023223876953125e-07 ;  /* 0x00000005ff1c7431 */ /* 0x000fe200000001ff */
[----:B------:R-:W-:Y:S06]  /*1fc0*/  BRA `(.L_x_43) ;  /* 0x0000000000387947 */ /* 0x000fec0003800000 */
.L_x_42:
[----:B------:R-:W-:-:S05]  /*1fd0*/  IMAD.MOV.U32 R15, RZ, RZ, -0x4 ;  /* 0xfffffffcff0f7424 */ /* 0x000fca00078e00ff */
[----:B------:R-:W-:-:S05]  /*1fe0*/  VIADDMNMX.U32 R14, R28, R15, 0x3, PT ;  /* 0x000000031c0e7446 */ /* 0x000fca000380000f */
[----:B------:R-:W-:-:S04]  /*1ff0*/  IMAD.SHL.U32 R29, R14, 0x4, RZ ;  /* 0x000000040e1d7824 */ /* 0x000fc800078e00ff */
[----:B------:R-:W0:Y:S02]  /*2000*/  LDC R14, c[0x2][R29+0xbc] ;  /* 0x00802f001d0e7b82 */ /* 0x000e240000000800 */
[----:B0-----:R-:W-:-:S04]  /*2010*/  SHF.R.S32.HI R15, RZ, 0x1f, R14 ;  /* 0x0000001fff0f7819 */ /* 0x001fc8000001140e */
.L_x_189:
[----:B------:R-:W-:Y:S05]  /*2020*/  BRX R14 -0x2030                                 (*"BRANCH_TARGETS .L_x_190,.L_x_191,.L_x_192"*) ;  /* 0xffffffdc0ef47949 */ /* 0x000fea000383ffff */
.L_x_191:
[----:B------:R-:W-:-:S13]  /*2030*/  ISETP.NE.AND P1, PT, R28, 0x9, PT ;  /* 0x000000091c00780c */ /* 0x000fda0003f25270 */
[----:B------:R-:W-:Y:S01]  /*2040*/  @!P1 IMAD.MOV.U32 R28, RZ, RZ, 0xf ;  /* 0x0000000fff1c9424 */ /* 0x000fe200078e00ff */
[----:B------:R-:W-:Y:S06]  /*2050*/  @!P1 BRA `(.L_x_43) ;  /* 0x0000000000149947 */ /* 0x000fec0003800000 */
.L_x_188:
[----:B------:R-:W-:Y:S01]  /*2060*/  IMAD.MOV.U32 R28, RZ, RZ, 0x270f ;  /* 0x0000270fff1c7424 */ /* 0x000fe200078e00ff */
[----:B------:R-:W-:Y:S06]  /*2070*/  BRA `(.L_x_43) ;  /* 0x00000000000c7947 */ /* 0x000fec0003800000 */
.L_x_192:
[----:B------:R-:W-:Y:S01]  /*2080*/  IMAD.MOV.U32 R28, RZ, RZ, 0x14 ;  /* 0x00000014ff1c7424 */ /* 0x000fe200078e00ff */
[----:B------:R-:W-:Y:S06]  /*2090*/  BRA `(.L_x_43) ;  /* 0x0000000000047947 */ /* 0x000fec0003800000 */
.L_x_190:
[----:B------:R-:W-:-:S07]  /*20a0*/  HFMA2 R28, -RZ, RZ, 0, 1.1920928955078125e-07 ;  /* 0x00000002ff1c7431 */ /* 0x000fce00000001ff */
.L_x_43:
[----:B------:R-:W-:Y:S05]  /*20b0*/  BSYNC.RECONVERGENT B6 ;  /* 0x0000000000067941 */ /* 0x000fea0003800200 */
.L_x_41:
[----:B------:R-:W2:Y:S02]  /*20c0*/  LDG.E R13, desc[UR36][R12.64+0x10] ;  /* 0x000010240c0d7981 */ /* 0x000ea4000c1e1900 */
[----:B--2---:R-:W-:-:S05]  /*20d0*/  IMAD.IADD R28, R13, 0x1, R28 ;  /* 0x000000010d1c7824 */ /* 0x004fca00078e021c */
[CC--:B------:R-:W-:Y:S02]  /*20e0*/  ISETP.GE.AND P1, PT, R23.reuse, R28.reuse, PT ;  /* 0x0000001c1700720c */ /* 0x0c0fe40003f26270 */
[----:B------:R-:W-:Y:S02]  /*20f0*/  VIMNMX R23, PT, PT, R23, R28, PT ;  /* 0x0000001c17177248 */ /* 0x000fe40003fe0100 */
[----:B------:R-:W-:Y:S02]  /*2100*/  SEL R22, R22, R27, !P1 ;  /* 0x0000001b16167207 */ /* 0x000fe40004800000 */
[----:B------:R-:W-:-:S07]  /*2110*/  SEL R25, R25, R24, !P1 ;  /* 0x0000001819197207 */ /* 0x000fce0004800000 */
.L_x_40:
[----:B------:R-:W-:Y:S05]  /*2120*/  BSYNC.RECONVERGENT B5 ;  /* 0x0000000000057941 */ /* 0x000fea0003800200 */
.L_x_39:
        /* <DEDUP_REMOVED lines=15> */
.L_x_194:
[----:B------:R-:W-:Y:S05]  /*2220*/  BRX R12 -0x2230                                 (*"BRANCH_TARGETS .L_x_48,.L_x_196,.L_x_197,.L_x_198"*) ;  /* 0xffffffdc0c747949 */ /* 0x000fea000383ffff */
.L_x_197:
[----:B------:R-:W-:Y:S01]  /*2230*/  IMAD.MOV.U32 R27, RZ, RZ, 0xa ;  /* 0x0000000aff1b7424 */ /* 0x000fe200078e00ff */
[----:B------:R-:W-:Y:S06]  /*2240*/  BRA `(.L_x_48) ;  /* 0x0000000000407947 */ /* 0x000fec0003800000 */
.L_x_196:
[----:B------:R-:W-:Y:S01]  /*2250*/  HFMA2 R27, -RZ, RZ, 0, 2.98023223876953125e-07 ;  /* 0x00000005ff1b7431 */ /* 0x000fe200000001ff */
[----:B------:R-:W-:Y:S06]  /*2260*/  BRA `(.L_x_48) ;  /* 0x0000000000387947 */ /* 0x000fec0003800000 */
.L_x_47:
[----:B------:R-:W-:-:S05]  /*2270*/  IMAD.MOV.U32 R12, RZ, RZ, -0x4 ;  /* 0xfffffffcff0c7424 */ /* 0x000fca00078e00ff */
[----:B------:R-:W-:-:S05]  /*2280*/  VIADDMNMX.U32 R12, R27, R12, 0x3, PT ;  /* 0x000000031b0c7446 */ /* 0x000fca000380000c */
[----:B------:R-:W-:-:S04]  /*2290*/  IMAD.SHL.U32 R28, R12, 0x4, RZ ;  /* 0x000000040c1c7824 */ /* 0x000fc800078e00ff */
[----:B------:R-:W0:Y:S02]  /*22a0*/  LDC R12, c[0x2][R28+0xdc] ;  /* 0x008037001c0c7b82 */ /* 0x000e240000000800 */
[----:B0-----:R-:W-:-:S04]  /*22b0*/  SHF.R.S32.HI R13, RZ, 0x1f, R12 ;  /* 0x0000001fff0d7819 */ /* 0x001fc8000001140c */
.L_x_199:
[----:B------:R-:W-:Y:S05]  /*22c0*/  BRX R12 -0x22d0                                 (*"BRANCH_TARGETS .L_x_200,.L_x_201,.L_x_202"*) ;  /* 0xffffffdc0c4c7949 */ /* 0x000fea000383ffff */
.L_x_201:
[----:B------:R-:W-:-:S13]  /*22d0*/  ISETP.NE.AND P1, PT, R27, 0x9, PT ;  /* 0x000000091b00780c */ /* 0x000fda0003f25270 */
[----:B------:R-:W-:Y:S01]  /*22e0*/  @!P1 IMAD.MOV.U32 R27, RZ, RZ, 0xf ;  /* 0x0000000fff1b9424 */ /* 0x000fe200078e00ff */
[----:B------:R-:W-:Y:S06]  /*22f0*/  @!P1 BRA `(.L_x_48) ;  /* 0x0000000000149947 */ /* 0x000fec0003800000 */
.L_x_198:
[----:B------:R-:W-:Y:S01]  /*2300*/  IMAD.MOV.U32 R27, RZ, RZ, 0x270f ;  /* 0x0000270fff1b7424 */ /* 0x000fe200078e00ff */
[----:B------:R-:W-:Y:S06]  /*2310*/  BRA `(.L_x_48) ;  /* 0x00000000000c7947 */ /* 0x000fec0003800000 */
.L_x_202:
[----:B------:R-:W-:Y:S01]  /*2320*/  IMAD.MOV.U32 R27, RZ, RZ, 0x14 ;  /* 0x00000014ff1b7424 */ /* 0x000fe200078e00ff */
[----:B------:R-:W-:Y:S06]  /*2330*/  BRA `(.L_x_48) ;  /* 0x0000000000047947 */ /* 0x000fec0003800000 */
.L_x_200:
[----:B------:R-:W-:-:S07]  /*2340*/  HFMA2 R27, -RZ, RZ, 0, 1.1920928955078125e-07 ;  /* 0x00000002ff1b7431 */ /* 0x000fce00000001ff */
.L_x_48:
[----:B------:R-:W-:Y:S05]  /*2350*/  BSYNC.RECONVERGENT B6 ;  /* 0x0000000000067941 */ /* 0x000fea0003800200 */
.L_x_46:
[----:B------:R-:W2:Y:S02]  /*2360*/  LDG.E R14, desc[UR36][R14.64+0x10] ;  /* 0x000010240e0e7981 */ /* 0x000ea4000c1e1900 */
[----:B--2---:R-:W-:-:S05]  /*2370*/  IMAD.IADD R12, R14, 0x1, R27 ;  /* 0x000000010e0c7824 */ /* 0x004fca00078e021b */
[CC--:B------:R-:W-:Y:S02]  /*2380*/  ISETP.GE.AND P1, PT, R23.reuse, R12.reuse, PT ;  /* 0x0000000c1700720c */ /* 0x0c0fe40003f26270 */
[----:B------:R-:W-:Y:S02]  /*2390*/  VIMNMX R23, PT, PT, R23, R12, PT ;  /* 0x0000000c17177248 */ /* 0x000fe40003fe0100 */
[----:B------:R-:W-:Y:S02]  /*23a0*/  SEL R22, R22, R7, !P1 ;  /* 0x0000000716167207 */ /* 0x000fe40004800000 */
[----:B------:R-:W-:-:S07]  /*23b0*/  SEL R25, R25, R24, !P1 ;  /* 0x0000001819197207 */ /* 0x000fce0004800000 */
.L_x_45:
[----:B------:R-:W-:Y:S05]  /*23c0*/  BSYNC.RECONVERGENT B5 ;  /* 0x0000000000057941 */ /* 0x000fea0003800200 */
.L_x_44:
        /* <DEDUP_REMOVED lines=15> */
.L_x_204:
[----:B------:R-:W-:Y:S05]  /*24c0*/  BRX R12 -0x24d0                                 (*"BRANCH_TARGETS .L_x_51,.L_x_206,.L_x_207,.L_x_208"*) ;  /* 0xffffffd80ccc7949 */ /* 0x000fea000383ffff */
.L_x_207:
[----:B------:R-:W-:Y:S01]  /*24d0*/  HFMA2 R26, -RZ, RZ, 0, 5.9604644775390625e-07 ;  /* 0x0000000aff1a7431 */ /* 0x000fe200000001ff */
[----:B------:R-:W-:Y:S06]  /*24e0*/  BRA `(.L_x_51) ;  /* 0x0000000000407947 */ /* 0x000fec0003800000 */
.L_x_206:
[----:B------:R-:W-:Y:S01]  /*24f0*/  IMAD.MOV.U32 R26, RZ, RZ, 0x5 ;  /* 0x00000005ff1a7424 */ /* 0x000fe200078e00ff */
[----:B------:R-:W-:Y:S06]  /*2500*/  BRA `(.L_x_51) ;  /* 0x0000000000387947 */ /* 0x000fec0003800000 */
.L_x_50:
[----:B------:R-:W-:-:S05]  /*2510*/  IMAD.MOV.U32 R13, RZ, RZ, -0x4 ;  /* 0xfffffffcff0d7424 */ /* 0x000fca00078e00ff */
[----:B------:R-:W-:-:S05]  /*2520*/  VIADDMNMX.U32 R12, R26, R13, 0x3, PT ;  /* 0x000000031a0c7446 */ /* 0x000fca000380000d */
[----:B------:R-:W-:-:S04]  /*2530*/  IMAD.SHL.U32 R28, R12, 0x4, RZ ;  /* 0x000000040c1c7824 */ /* 0x000fc800078e00ff */
[----:B------:R-:W0:Y:S02]  /*2540*/  LDC R12, c[0x2][R28+0xfc] ;  /* 0x00803f001c0c7b82 */ /* 0x000e240000000800 */
[----:B0-----:R-:W-:-:S04]  /*2550*/  SHF.R.S32.HI R13, RZ, 0x1f, R12 ;  /* 0x0000001fff0d7819 */ /* 0x001fc8000001140c */
.L_x_209:
[----:B------:R-:W-:Y:S05]  /*2560*/  BRX R12 -0x2570                                 (*"BRANCH_TARGETS .L_x_210,.L_x_211,.L_x_212"*) ;  /* 0xffffffd80ca47949 */ /* 0x000fea000383ffff */
.L_x_211:
[----:B------:R-:W-:-:S13]  /*2570*/  ISETP.NE.AND P1, PT, R26, 0x9, PT ;  /* 0x000000091a00780c */ /* 0x000fda0003f25270 */
[----:B------:R-:W-:Y:S01]  /*2580*/  @!P1 IMAD.MOV.U32 R26, RZ, RZ, 0xf ;  /* 0x0000000fff1a9424 */ /* 0x000fe200078e00ff */
[----:B------:R-:W-:Y:S06]  /*2590*/  @!P1 BRA `(.L_x_51) ;  /* 0x0000000000149947 */ /* 0x000fec0003800000 */
.L_x_208:
[----:B------:R-:W-:Y:S01]  /*25a0*/  IMAD.MOV.U32 R26, RZ, RZ, 0x270f ;  /* 0x0000270fff1a7424 */ /* 0x000fe200078e00ff */
[----:B------:R-:W-:Y:S06]  /*25b0*/  BRA `(.L_x_51) ;  /* 0x00000000000c7947 */ /* 0x000fec0003800000 */
.L_x_212:
[----:B------:R-:W-:Y:S01]  /*25c0*/  HFMA2 R26, -RZ, RZ, 0, 1.1920928955078125e-06 ;  /* 0x00000014ff1a7431 */ /* 0x000fe200000001ff */
[----:B------:R-:W-:Y:S06]  /*25d0*/  BRA `(.L_x_51) ;  /* 0x0000000000047947 */ /* 0x000fec0003800000 */
.L_x_210:
[----:B------:R-:W-:-:S07]  /*25e0*/  IMAD.MOV.U32 R26, RZ, RZ, 0x2 ;  /* 0x00000002ff1a7424 */ /* 0x000fce00078e00ff */
.L_x_51:
[----:B------:R-:W-:Y:S05]  /*25f0*/  BSYNC.RECONVERGENT B5 ;  /* 0x0000000000057941 */ /* 0x000fea0003800200 */
.L_x_49:
[----:B------:R-:W2:Y:S02]  /*2600*/  LDG.E R15, desc[UR36][R14.64+0x10] ;  /* 0x000010240e0f7981 */ /* 0x000ea4000c1e1900 */
[----:B--2---:R-:W-:-:S05]  /*2610*/  IMAD.IADD R26, R15, 0x1, R26 ;  /* 0x000000010f1a7824 */ /* 0x004fca00078e021a */
[CC--:B------:R-:W-:Y:S02]  /*2620*/  ISETP.GE.AND P1, PT, R23.reuse, R26.reuse, PT ;  /* 0x0000001a1700720c */ /* 0x0c0fe40003f26270 */
[----:B------:R-:W-:Y:S02]  /*2630*/  VIMNMX R23, PT, PT, R23, R26, PT ;  /* 0x0000001a17177248 */ /* 0x000fe40003fe0100 */
[----:B------:R-:W-:Y:S02]  /*2640*/  SEL R22, R22, R27, !P1 ;  /* 0x0000001b16167207 */ /* 0x000fe40004800000 */
[----:B------:R-:W-:-:S07]  /*2650*/  SEL R25, R25, R24, !P1 ;  /* 0x0000001819197207 */ /* 0x000fce0004800000 */
.L_x_38:
[----:B------:R-:W-:Y:S05]  /*2660*/  BSYNC.RECONVERGENT B4 ;  /* 0x0000000000047941 */ /* 0x000fea0003800200 */
.L_x_37:
[C---:B-----5:R-:W-:Y:S01]  /*2670*/  ISETP.NE.AND P1, PT, R23.reuse, R8, PT ;  /* 0x000000081700720c */ /* 0x060fe20003f25270 */
[----:B------:R-:W-:Y:S01]  /*2680*/  IMAD R15, R6, 0x5, R7 ;  /* 0x00000005060f7824 */ /* 0x000fe200078e0207 */
[----:B------:R-:W-:-:S03]  /*2690*/  VIADDMNMX R13, R23, R9, R8, PT ;  /* 0x00000009170d7246 */ /* 0x000fc60003800108 */
[----:B------:R-:W-:Y:S01]  /*26a0*/  IMAD.WIDE R10, R15, 0x2c, R10 ;  /* 0x0000002c0f0a7825 */ /* 0x000fe200078e020a */
[----:B------:R-:W-:Y:S02]  /*26b0*/  SEL R13, R13, R20, P1 ;  /* 0x000000140d0d7207 */ /* 0x000fe40000800000 */
[----:B------:R-:W-:Y:S02]  /*26c0*/  SEL R15, RZ, 0x1, !P1 ;  /* 0x00000001ff0f7807 */ /* 0x000fe40004800000 */
[----:B------:R0:W-:Y:S03]  /*26d0*/  STG.E desc[UR36][R10.64], R7 ;  /* 0x000000070a007986 */ /* 0x0001e6000c101924 */
[----:B------:R-:W-:Y:S01]  /*26e0*/  @P1 VIMNMX R21, PT, PT, R8, R23, PT ;  /* 0x0000001708151248 */ /* 0x000fe20003fe0100 */
[----:B------:R0:W-:Y:S04]  /*26f0*/  STG.E desc[UR36][R10.64+0x4], R6 ;  /* 0x000004060a007986 */ /* 0x0001e8000c101924 */
        /* <DEDUP_REMOVED lines=8> */
[----:B------:R0:W-:Y:S02]  /*2780*/  STG.E desc[UR36][R10.64+0x28], R15 ;  /* 0x0000280f0a007986 */ /* 0x0001e4000c101924 */
.L_x_9:
[----:B------:R-:W-:Y:S05]  /*2790*/  BSYNC.RECONVERGENT B1 ;  /* 0x0000000000017941 */ /* 0x000fea0003800200 */
.L_x_8:
[----:B------:R-:W-:Y:S05]  /*27a0*/  @P0 BRA `(.L_x_52) ;  /* 0xffffffe400b80947 */ /* 0x000fea000383ffff */
.L_x_7:
[----:B------:R-:W-:Y:S05]  /*27b0*/  BSYNC.RECONVERGENT B2 ;  /* 0x0000000000027941 */ /* 0x000fea0003800200 */
.L_x_6:
[----:B------:R-:W-:-:S05]  /*27c0*/  VIADD R0, R0, 0x1 ;  /* 0x0000000100007836 */ /* 0x000fca0000000000 */
[----:B------:R-:W-:-:S13]  /*27d0*/  ISETP.NE.AND P0, PT, R0, 0x2, PT ;  /* 0x000000020000780c */ /* 0x000fda0003f05270 */
[----:B------:R-:W-:Y:S05]  /*27e0*/  @P0 BRA `(.L_x_53) ;  /* 0xffffffe400940947 */ /* 0x000fea000383ffff */
[----:B------:R-:W-:Y:S05]  /*27f0*/  BSYNC.RECONVERGENT B3 ;  /* 0x0000000000037941 */ /* 0x000fea0003800200 */
.L_x_5:
[----:B------:R-:W-:Y:S05]  /*2800*/  BRA `(.L_x_54) ;  /* 0x0000001800887947 */ /* 0x000fea0003800000 */
.L_x_4:
[----:B------:R-:W-:Y:S02]  /*2810*/  IMAD.MOV.U32 R3, RZ, RZ, 0x270f ;  /* 0x0000270fff037424 */ /* 0x000fe400078e00ff */
[----:B------:R-:W-:-:S03]  /*2820*/  IMAD.MOV.U32 R0, RZ, RZ, -0x1 ;  /* 0xffffffffff007424 */ /* 0x000fc600078e00ff */
[----:B------:R0:W-:Y:S04]  /*2830*/  STG.E desc[UR36][R4.64+0x10], R3 ;  /* 0x0000100304007986 */ /* 0x0001e8000c101924 */
.L_x_102:
[C---:B0-----:R-:W-:Y:S01]  /*2840*/  IADD3 R3, PT, PT, R0.reuse, R17, RZ ;  /* 0x0000001100037210 */ /* 0x041fe20007ffe0ff */
[----:B------:R-:W-:Y:S01]  /*2850*/  VIADD R0, R0, 0x1 ;  /* 0x0000000100007836 */ /* 0x000fe20000000000 */
[----:B------:R-:W-:Y:S02]  /*2860*/  BSSY.RECONVERGENT B2, `(.L_x_55) ;  /* 0x000019b000027945 */ /* 0x000fe40003800200 */
[----:B------:R-:W-:Y:S02]  /*2870*/  ISETP.GT.U32.AND P1, PT, R3, 0x4, PT ;  /* 0x000000040300780c */ /* 0x000fe40003f24070 */
[----:B------:R-:W-:-:S11]  /*2880*/  ISETP.NE.AND P0, PT, R0, 0x2, PT ;  /* 0x000000020000780c */ /* 0x000fd60003f05270 */
[----:B------:R-:W-:Y:S05]  /*2890*/  @P1 BRA `(.L_x_56) ;  /* 0x00000018005c1947 */ /* 0x000fea0003800000 */
[--C-:B------:R-:W-:Y:S02]  /*28a0*/  IMAD R3, R3, 0x5, R2.reuse ;  /* 0x0000000503037824 */ /* 0x100fe400078e0202 */
[----:B------:R-:W-:Y:S02]  /*28b0*/  IMAD.MOV.U32 R4, RZ, RZ, -0x1 ;  /* 0xffffffffff047424 */ /* 0x000fe400078e00ff */
[----:B------:R-:W-:-:S07]  /*28c0*/  IMAD.MOV.U32 R5, RZ, RZ, R2 ;  /* 0x000000ffff057224 */ /* 0x000fce00078e0002 */
.L_x_101:
[----:B0-----:R-:W-:Y:S01]  /*28d0*/  VIADD R6, R5, 0xffffffff ;  /* 0xffffffff05067836 */ /* 0x001fe20000000000 */
[----:B------:R-:W-:Y:S01]  /*28e0*/  BSSY.RECONVERGENT B1, `(.L_x_57) ;  /* 0x000018f000017945 */ /* 0x000fe20003800200 */
[----:B------:R-:W-:-:S03]  /*28f0*/  VIADD R4, R4, 0x1 ;  /* 0x0000000104047836 */ /* 0x000fc60000000000 */
[----:B------:R-:W-:Y:S02]  /*2900*/  ISETP.GT.U32.AND P2, PT, R6, 0x4, PT ;  /* 0x000000040600780c */ /* 0x000fe40003f44070 */
[----:B------:R-:W-:-:S11]  /*2910*/  ISETP.NE.AND P1, PT, R4, 0x2, PT ;  /* 0x000000020400780c */ /* 0x000fd60003f25270 */
[----:B------:R-:W-:Y:S05]  /*2920*/  @P2 BRA `(.L_x_58) ;  /* 0x0000001800282947 */ /* 0x000fea0003800000 */
[----:B------:R-:W0:Y:S01]  /*2930*/  LDC.64 R10, c[0x0][0x380] ;  /* 0x0000e000ff0a7b82 */ /* 0x000e220000000a00 */
[----:B------:R-:W-:-:S05]  /*2940*/  IADD3 R13, PT, PT, R3, -0x1, RZ ;  /* 0xffffffff030d7810 */ /* 0x000fca0007ffe0ff */
        /* <DEDUP_REMOVED lines=32> */
[----:B------:R-:W-:-:S06]  /*2b50*/  SHF.L.U32 R12, R12, 0x2, RZ ;  /* 0x000000020c0c7819 */ /* 0x000fcc00000006ff */
[----:B------:R-:W0:Y:S02]  /*2b60*/  LDC R12, c[0x2][R12+0x10c] ;  /* 0x008043000c0c7b82 */ /* 0x000e240000000800 */
[----:B0-----:R-:W-:-:S04]  /*2b70*/  SHF.R.S32.HI R13, RZ, 0x1f, R12 ;  /* 0x0000001fff0d7819 */ /* 0x001fc8000001140c */
.L_x_214:
[----:B------:R-:W-:Y:S05]  /*2b80*/  BRX R12 -0x2b90                                 (*"BRANCH_TARGETS .L_x_65,.L_x_216,.L_x_217,.L_x_218"*) ;  /* 0xffffffd40c1c7949 */ /* 0x000fea000383ffff */
.L_x_217:
[----:B------:R-:W-:Y:S01]  /*2b90*/  IMAD.MOV.U32 R29, RZ, RZ, 0xa ;  /* 0x0000000aff1d7424 */ /* 0x000fe200078e00ff */
[----:B------:R-:W-:Y:S06]  /*2ba0*/  BRA `(.L_x_65) ;  /* 0x00000000003c7947 */ /* 0x000fec0003800000 */
.L_x_216:
[----:B------:R-:W-:Y:S01]  /*2bb0*/  IMAD.MOV.U32 R29, RZ, RZ, 0x5 ;  /* 0x00000005ff1d7424 */ /* 0x000fe200078e00ff */
[----:B------:R-:W-:Y:S06]  /*2bc0*/  BRA `(.L_x_65) ;  /* 0x0000000000347947 */ /* 0x000fec0003800000 */
.L_x_64:
[----:B------:R-:W-:-:S05]  /*2bd0*/  IMAD.MOV.U32 R12, RZ, RZ, -0x4 ;  /* 0xfffffffcff0c7424 */ /* 0x000fca00078e00ff */
[----:B------:R-:W-:-:S05]  /*2be0*/  VIADDMNMX.U32 R29, R29, R12, 0x6, PT ;  /* 0x000000061d1d7446 */ /* 0x000fca000380000c */
[----:B------:R-:W-:-:S04]  /*2bf0*/  IMAD.SHL.U32 R29, R29, 0x4, RZ ;  /* 0x000000041d1d7824 */ /* 0x000fc800078e00ff */
[----:B------:R-:W0:Y:S02]  /*2c00*/  LDC R12, c[0x2][R29+0x11c] ;  /* 0x008047001d0c7b82 */ /* 0x000e240000000800 */
[----:B0-----:R-:W-:-:S04]  /*2c10*/  SHF.R.S32.HI R13, RZ, 0x1f, R12 ;  /* 0x0000001fff0d7819 */ /* 0x001fc8000001140c */
.L_x_219:
[----:B------:R-:W-:Y:S05]  /*2c20*/  BRX R12 -0x2c30                                 (*"BRANCH_TARGETS .L_x_220,.L_x_218,.L_x_222,.L_x_225"*) ;  /* 0xffffffd00cf47949 */ /* 0x000fea000383ffff */
.L_x_225:
[----:B------:R-:W-:Y:S01]  /*2c30*/  IMAD.MOV.U32 R29, RZ, RZ, 0xf ;  /* 0x0000000fff1d7424 */ /* 0x000fe200078e00ff */
[----:B------:R-:W-:Y:S06]  /*2c40*/  BRA `(.L_x_65) ;  /* 0x0000000000147947 */ /* 0x000fec0003800000 */
.L_x_220:
[----:B------:R-:W-:Y:S01]  /*2c50*/  HFMA2 R29, -RZ, RZ, 0, 1.1920928955078125e-07 ;  /* 0x00000002ff1d7431 */ /* 0x000fe200000001ff */
[----:B------:R-:W-:Y:S06]  /*2c60*/  BRA `(.L_x_65) ;  /* 0x00000000000c7947 */ /* 0x000fec0003800000 */
.L_x_222:
[----:B------:R-:W-:Y:S01]  /*2c70*/  IMAD.MOV.U32 R29, RZ, RZ, 0x14 ;  /* 0x00000014ff1d7424 */ /* 0x000fe200078e00ff */
[----:B------:R-:W-:Y:S06]  /*2c80*/  BRA `(.L_x_65) ;  /* 0x0000000000047947 */ /* 0x000fec0003800000 */
.L_x_218:
[----:B------:R-:W-:-:S07]  /*2c90*/  IMAD.MOV.U32 R29, RZ, RZ, 0x270f ;  /* 0x0000270fff1d7424 */ /* 0x000fce00078e00ff */
.L_x_65:
[----:B------:R-:W-:Y:S05]  /*2ca0*/  BSYNC.RECONVERGENT B5 ;  /* 0x0000000000057941 */ /* 0x000fea0003800200 */
.L_x_63:
[----:B------:R-:W2:Y:S02]  /*2cb0*/  LDG.E R14, desc[UR36][R14.64+0x10] ;  /* 0x000010240e0e7981 */ /* 0x000ea4000c1e1900 */
[----:B--2---:R-:W-:-:S05]  /*2cc0*/  IMAD.IADD R29, R14, 0x1, R29 ;  /* 0x000000010e1d7824 */ /* 0x004fca00078e021d */
[CC--:B------:R-:W-:Y:S02]  /*2cd0*/  ISETP.GE.AND P2, PT, R24.reuse, R29.reuse, PT ;  /* 0x0000001d1800720c */ /* 0x0c0fe40003f46270 */
[----:B------:R-:W-:Y:S02]  /*2ce0*/  VIMNMX R24, PT, PT, R24, R29, PT ;  /* 0x0000001d18187248 */ /* 0x000fe40003fe0100 */
[----:B------:R-:W-:Y:S02]  /*2cf0*/  SEL R23, R23, R28, !P2 ;  /* 0x0000001c17177207 */ /* 0x000fe40005000000 */
[----:B------:R-:W-:-:S07]  /*2d00*/  SEL R26, R26, R25, !P2 ;  /* 0x000000191a1a7207 */ /* 0x000fce0005000000 */
.L_x_62:
[----:B------:R-:W-:Y:S05]  /*2d10*/  BSYNC.RECONVERGENT B4 ;  /* 0x0000000000047941 */ /* 0x000fea0003800200 */
.L_x_61:
        /* <DEDUP_REMOVED lines=15> */
.L_x_227:
[----:B------:R-:W-:Y:S05]  /*2e10*/  BRX R12 -0x2e20                                 (*"BRANCH_TARGETS .L_x_70,.L_x_229,.L_x_230,.L_x_231"*) ;  /* 0xffffffd00c787949 */ /* 0x000fea000383ffff */
.L_x_230:
[----:B------:R-:W-:Y:S01]  /*2e20*/  IMAD.MOV.U32 R28, RZ, RZ, 0xa ;  /* 0x0000000aff1c7424 */ /* 0x000fe200078e00ff */
[----:B------:R-:W-:Y:S06]  /*2e30*/  BRA `(.L_x_70) ;  /* 0x0000000000407947 */ /* 0x000fec0003800000 */
.L_x_229:
[----:B------:R-:W-:Y:S01]  /*2e40*/  IMAD.MOV.U32 R28, RZ, RZ, 0x5 ;  /* 0x00000005ff1c7424 */ /* 0x000fe200078e00ff */
[----:B------:R-:W-:Y:S06]  /*2e50*/  BRA `(.L_x_70) ;  /* 0x0000000000387947 */ /* 0x000fec0003800000 */
.L_x_69:
[----:B------:R-:W-:-:S05]  /*2e60*/  IMAD.MOV.U32 R13, RZ, RZ, -0x4 ;  /* 0xfffffffcff0d7424 */ /* 0x000fca00078e00ff */
[----:B------:R-:W-:-:S04]  /*2e70*/  VIADDMNMX.U32 R12, R28, R13, 0x3, PT ;  /* 0x000000031c0c7446 */ /* 0x000fc8000380000d */
[----:B------:R-:W-:-:S04]  /*2e80*/  SHF.L.U32 R29, R12, 0x2, RZ ;  /* 0x000000020c1d7819 */ /* 0x000fc800000006ff */
[----:B------:R-:W0:Y:S02]  /*2e90*/  LDC R12, c[0x2][R29+0x148] ;  /* 0x008052001d0c7b82 */ /* 0x000e240000000800 */
[----:B0-----:R-:W-:-:S04]  /*2ea0*/  SHF.R.S32.HI R13, RZ, 0x1f, R12 ;  /* 0x0000001fff0d7819 */ /* 0x001fc8000001140c */
.L_x_232:
[----:B------:R-:W-:Y:S05]  /*2eb0*/  BRX R12 -0x2ec0                                 (*"BRANCH_TARGETS .L_x_233,.L_x_234,.L_x_235"*) ;  /* 0xffffffd00c507949 */ /* 0x000fea000383ffff */
.L_x_234:
[----:B------:R-:W-:-:S13]  /*2ec0*/  ISETP.NE.AND P2, PT, R28, 0x9, PT ;  /* 0x000000091c00780c */ /* 0x000fda0003f45270 */
[----:B------:R-:W-:Y:S01]  /*2ed0*/  @!P2 IMAD.MOV.U32 R28, RZ, RZ, 0xf ;  /* 0x0000000fff1ca424 */ /* 0x000fe200078e00ff */
[----:B------:R-:W-:Y:S06]  /*2ee0*/  @!P2 BRA `(.L_x_70) ;  /* 0x000000000014a947 */ /* 0x000fec0003800000 */
.L_x_231:
[----:B------:R-:W-:Y:S01]  /*2ef0*/  IMAD.MOV.U32 R28, RZ, RZ, 0x270f ;  /* 0x0000270fff1c7424 */ /* 0x000fe200078e00ff */
[----:B------:R-:W-:Y:S06]  /*2f00*/  BRA `(.L_x_70) ;  /* 0x00000000000c7947 */ /* 0x000fec0003800000 */
.L_x_235:
[----:B------:R-:W-:Y:S01]  /*2f10*/  IMAD.MOV.U32 R28, RZ, RZ, 0x14 ;  /* 0x00000014ff1c7424 */ /* 0x000fe200078e00ff */
[----:B------:R-:W-:Y:S06]  /*2f20*/  BRA `(.L_x_70) ;  /* 0x0000000000047947 */ /* 0x000fec0003800000 */
.L_x_233:
[----:B------:R-:W-:-:S07]  /*2f30*/  IMAD.MOV.U32 R28, RZ, RZ, 0x2 ;  /* 0x00000002ff1c7424 */ /* 0x000fce00078e00ff */
.L_x_70:
[----:B------:R-:W-:Y:S05]  /*2f40*/  BSYNC.RECONVERGENT B5 ;  /* 0x0000000000057941 */ /* 0x000fea0003800200 */
.L_x_68:
[----:B------:R-:W2:Y:S02]  /*2f50*/  LDG.E R15, desc[UR36][R14.64+0x10] ;  /* 0x000010240e0f7981 */ /* 0x000ea4000c1e1900 */
[----:B--2---:R-:W-:-:S04]  /*2f60*/  IADD3 R13, PT, PT, R15, R28, RZ ;  /* 0x0000001c0f0d7210 */ /* 0x004fc80007ffe0ff */
[CC--:B------:R-:W-:Y:S02]  /*2f70*/  ISETP.GE.AND P2, PT, R24.reuse, R13.reuse, PT ;  /* 0x0000000d1800720c */ /* 0x0c0fe40003f46270 */
[----:B------:R-:W-:Y:S02]  /*2f80*/  VIMNMX R24, PT, PT, R24, R13, PT ;  /* 0x0000000d18187248 */ /* 0x000fe40003fe0100 */
[----:B------:R-:W-:Y:S02]  /*2f90*/  SEL R23, R23, R8, !P2 ;  /* 0x0000000817177207 */ /* 0x000fe40005000000 */
[----:B------:R-:W-:-:S07]  /*2fa0*/  SEL R26, R26, R25, !P2 ;  /* 0x000000191a1a7207 */ /* 0x000fce0005000000 */
.L_x_67:
[----:B------:R-:W-:Y:S05]  /*2fb0*/  BSYNC.RECONVERGENT B4 ;  /* 0x0000000000047941 */ /* 0x000fea0003800200 */
.L_x_66:
        /* <DEDUP_REMOVED lines=15> */
.L_x_237:
[----:B------:R-:W-:Y:S05]  /*30b0*/  BRX R12 -0x30c0                                 (*"BRANCH_TARGETS .L_x_73,.L_x_239,.L_x_240,.L_x_241"*) ;  /* 0xffffffcc0cd07949 */ /* 0x000fea000383ffff */
.L_x_240:
[----:B------:R-:W-:Y:S01]  /*30c0*/  HFMA2 R27, -RZ, RZ, 0, 5.9604644775390625e-07 ;  /* 0x0000000aff1b7431 */ /* 0x000fe200000001ff */
[----:B------:R-:W-:Y:S06]  /*30d0*/  BRA `(.L_x_73) ;  /* 0x0000000000407947 */ /* 0x000fec0003800000 */
.L_x_239:
[----:B------:R-:W-:Y:S01]  /*30e0*/  IMAD.MOV.U32 R27, RZ, RZ, 0x5 ;  /* 0x00000005ff1b7424 */ /* 0x000fe200078e00ff */
[----:B------:R-:W-:Y:S06]  /*30f0*/  BRA `(.L_x_73) ;  /* 0x0000000000387947 */ /* 0x000fec0003800000 */
.L_x_72:
[----:B------:R-:W-:-:S05]  /*3100*/  IMAD.MOV.U32 R12, RZ, RZ, -0x4 ;  /* 0xfffffffcff0c7424 */ /* 0x000fca00078e00ff */
[----:B------:R-:W-:-:S05]  /*3110*/  VIADDMNMX.U32 R12, R27, R12, 0x3, PT ;  /* 0x000000031b0c7446 */ /* 0x000fca000380000c */
[----:B------:R-:W-:-:S04]  /*3120*/  IMAD.SHL.U32 R29, R12, 0x4, RZ ;  /* 0x000000040c1d7824 */ /* 0x000fc800078e00ff */
[----:B------:R-:W0:Y:S02]  /*3130*/  LDC R12, c[0x2][R29+0x168] ;  /* 0x00805a001d0c7b82 */ /* 0x000e240000000800 */
[----:B0-----:R-:W-:-:S04]  /*3140*/  SHF.R.S32.HI R13, RZ, 0x1f, R12 ;  /* 0x0000001fff0d7819 */ /* 0x001fc8000001140c */
.L_x_242:
[----:B------:R-:W-:Y:S05]  /*3150*/  BRX R12 -0x3160                                 (*"BRANCH_TARGETS .L_x_243,.L_x_244,.L_x_245"*) ;  /* 0xffffffcc0ca87949 */ /* 0x000fea000383ffff */
.L_x_244:
[----:B------:R-:W-:-:S13]  /*3160*/  ISETP.NE.AND P2, PT, R27, 0x9, PT ;  /* 0x000000091b00780c */ /* 0x000fda0003f45270 */
[----:B------:R-:W-:Y:S01]  /*3170*/  @!P2 IMAD.MOV.U32 R27, RZ, RZ, 0xf ;  /* 0x0000000fff1ba424 */ /* 0x000fe200078e00ff */
[----:B------:R-:W-:Y:S06]  /*3180*/  @!P2 BRA `(.L_x_73) ;  /* 0x000000000014a947 */ /* 0x000fec0003800000 */
.L_x_241:
[----:B------:R-:W-:Y:S01]  /*3190*/  HFMA2 R27, -RZ, RZ, 0, 0.0275726318359375 ;  /* 0x0000270fff1b7431 */ /* 0x000fe200000001ff */
[----:B------:R-:W-:Y:S06]  /*31a0*/  BRA `(.L_x_73) ;  /* 0x00000000000c7947 */ /* 0x000fec0003800000 */
.L_x_245:
[----:B------:R-:W-:Y:S01]  /*31b0*/  IMAD.MOV.U32 R27, RZ, RZ, 0x14 ;  /* 0x00000014ff1b7424 */ /* 0x000fe200078e00ff */
[----:B------:R-:W-:Y:S06]  /*31c0*/  BRA `(.L_x_73) ;  /* 0x0000000000047947 */ /* 0x000fec0003800000 */
.L_x_243:
[----:B------:R-:W-:-:S07]  /*31d0*/  IMAD.MOV.U32 R27, RZ, RZ, 0x2 ;  /* 0x00000002ff1b7424 */ /* 0x000fce00078e00ff */
.L_x_73:
[----:B------:R-:W-:Y:S05]  /*31e0*/  BSYNC.RECONVERGENT B4 ;  /* 0x0000000000047941 */ /* 0x000fea0003800200 */
.L_x_71:
[----:B------:R-:W2:Y:S02]  /*31f0*/  LDG.E R14, desc[UR36][R14.64+0x10] ;  /* 0x000010240e0e7981 */ /* 0x000ea4000c1e1900 */
[----:B--2---:R-:W-:-:S05]  /*3200*/  IMAD.IADD R27, R14, 0x1, R27 ;  /* 0x000000010e1b7824 */ /* 0x004fca00078e021b */
[CC--:B------:R-:W-:Y:S02]  /*3210*/  ISETP.GE.AND P2, PT, R24.reuse, R27.reuse, PT ;  /* 0x0000001b1800720c */ /* 0x0c0fe40003f46270 */
[----:B------:R-:W-:Y:S02]  /*3220*/  VIMNMX R24, PT, PT, R24, R27, PT ;  /* 0x0000001b18187248 */ /* 0x000fe40003fe0100 */
[----:B------:R-:W-:Y:S02]  /*3230*/  SEL R23, R23, R28, !P2 ;  /* 0x0000001c17177207 */ /* 0x000fe40005000000 */
[----:B------:R-:W-:-:S07]  /*3240*/  SEL R26, R26, R25, !P2 ;  /* 0x000000191a1a7207 */ /* 0x000fce0005000000 */
.L_x_60:
[----:B------:R-:W-:Y:S05]  /*3250*/  BSYNC.RECONVERGENT B3 ;  /* 0x0000000000037941 */ /* 0x000fea0003800200 */
.L_x_59:
        /* <DEDUP_REMOVED lines=19> */
.L_x_247:
[----:B------:R-:W-:Y:S05]  /*3390*/  BRX R12 -0x33a0                                 (*"BRANCH_TARGETS .L_x_80,.L_x_249,.L_x_250,.L_x_251"*) ;  /* 0xffffffcc0c187949 */ /* 0x000fea000383ffff */
.L_x_250:
[----:B------:R-:W-:Y:S01]  /*33a0*/  IMAD.MOV.U32 R25, RZ, RZ, 0xa ;  /* 0x0000000aff197424 */ /* 0x000fe200078e00ff */
[----:B------:R-:W-:Y:S06]  /*33b0*/  BRA `(.L_x_80) ;  /* 0x0000000000407947 */ /* 0x000fec0003800000 */
.L_x_249:
[----:B------:R-:W-:Y:S01]  /*33c0*/  IMAD.MOV.U32 R25, RZ, RZ, 0x5 ;  /* 0x00000005ff197424 */ /* 0x000fe200078e00ff */
[----:B------:R-:W-:Y:S06]  /*33d0*/  BRA `(.L_x_80) ;  /* 0x0000000000387947 */ /* 0x000fec0003800000 */
.L_x_79:
[----:B------:R-:W-:-:S05]  /*33e0*/  IMAD.MOV.U32 R12, RZ, RZ, -0x4 ;  /* 0xfffffffcff0c7424 */ /* 0x000fca00078e00ff */
[----:B------:R-:W-:-:S04]  /*33f0*/  VIADDMNMX.U32 R12, R25, R12, 0x3, PT ;  /* 0x00000003190c7446 */ /* 0x000fc8000380000c */
[----:B------:R-:W-:-:S04]  /*3400*/  SHF.L.U32 R27, R12, 0x2, RZ ;  /* 0x000000020c1b7819 */ /* 0x000fc800000006ff */
[----:B------:R-:W0:Y:S02]  /*3410*/  LDC R12, c[0x2][R27+0x188] ;  /* 0x008062001b0c7b82 */ /* 0x000e240000000800 */
[----:B0-----:R-:W-:-:S04]  /*3420*/  SHF.R.S32.HI R13, RZ, 0x1f, R12 ;  /* 0x0000001fff0d7819 */ /* 0x001fc8000001140c */
.L_x_252:
[----:B------:R-:W-:Y:S05]  /*3430*/  BRX R12 -0x3440                                 (*"BRANCH_TARGETS .L_x_253,.L_x_254,.L_x_255"*) ;  /* 0xffffffc80cf07949 */ /* 0x000fea000383ffff */
.L_x_254:
[----:B------:R-:W-:-:S13]  /*3440*/  ISETP.NE.AND P2, PT, R25, 0x9, PT ;  /* 0x000000091900780c */ /* 0x000fda0003f45270 */
[----:B------:R-:W-:Y:S01]  /*3450*/  @!P2 IMAD.MOV.U32 R25, RZ, RZ, 0xf ;  /* 0x0000000fff19a424 */ /* 0x000fe200078e00ff */
[----:B------:R-:W-:Y:S06]  /*3460*/  @!P2 BRA `(.L_x_80) ;  /* 0x000000000014a947 */ /* 0x000fec0003800000 */
.L_x_251:
[----:B------:R-:W-:Y:S01]  /*3470*/  IMAD.MOV.U32 R25, RZ, RZ, 0x270f ;  /* 0x0000270fff197424 */ /* 0x000fe200078e00ff */
[----:B------:R-:W-:Y:S06]  /*3480*/  BRA `(.L_x_80) ;  /* 0x00000000000c7947 */ /* 0x000fec0003800000 */
.L_x_255:
[----:B------:R-:W-:Y:S01]  /*3490*/  IMAD.MOV.U32 R25, RZ, RZ, 0x14 ;  /* 0x00000014ff197424 */ /* 0x000fe200078e00ff */
[----:B------:R-:W-:Y:S06]  /*34a0*/  BRA `(.L_x_80) ;  /* 0x0000000000047947 */ /* 0x000fec0003800000 */
.L_x_253:
[----:B------:R-:W-:-:S07]  /*34b0*/  IMAD.MOV.U32 R25, RZ, RZ, 0x2 ;  /* 0x00000002ff197424 */ /* 0x000fce00078e00ff */
.L_x_80:
[----:B------:R-:W-:Y:S05]  /*34c0*/  BSYNC.RECONVERGENT B5 ;  /* 0x0000000000057941 */ /* 0x000fea0003800200 */
.L_x_78:
[----:B------:R-:W2:Y:S02]  /*34d0*/  LDG.E R14, desc[UR36][R14.64+0x10] ;  /* 0x000010240e0e7981 */ /* 0x000ea4000c1e1900 */
[----:B--2---:R-:W-:-:S04]  /*34e0*/  IADD3 R25, PT, PT, R14, R25, RZ ;  /* 0x000000190e197210 */ /* 0x004fc80007ffe0ff */
[CC--:B------:R-:W-:Y:S02]  /*34f0*/  ISETP.GE.AND P2, PT, R24.reuse, R25.reuse, PT ;  /* 0x000000191800720c */ /* 0x0c0fe40003f46270 */
[----:B------:R-:W-:Y:S02]  /*3500*/  VIMNMX R24, PT, PT, R24, R25, PT ;  /* 0x0000001918187248 */ /* 0x000fe40003fe0100 */
[----:B------:R-:W-:Y:S02]  /*3510*/  SEL R23, R23, R28, !P2 ;  /* 0x0000001c17177207 */ /* 0x000fe40005000000 */
[----:B------:R-:W-:-:S07]  /*3520*/  SEL R26, R26, R7, !P2 ;  /* 0x000000071a1a7207 */ /* 0x000fce0005000000 */
.L_x_77:
[----:B------:R-:W-:Y:S05]  /*3530*/  BSYNC.RECONVERGENT B4 ;  /* 0x0000000000047941 */ /* 0x000fea0003800200 */
.L_x_76:
        /* <DEDUP_REMOVED lines=9> */
.L_x_82:
[----:B------:R-:W-:Y:S05]  /*35d0*/  BSYNC.RECONVERGENT B4 ;  /* 0x0000000000047941 */ /* 0x000fea0003800200 */
.L_x_81:
        /* <DEDUP_REMOVED lines=13> */
.L_x_257:
[----:B------:R-:W-:Y:S05]  /*36b0*/  BRX R12 -0x36c0                                 (*"BRANCH_TARGETS .L_x_85,.L_x_259,.L_x_260,.L_x_261"*) ;  /* 0xffffffc80c507949 */ /* 0x000fea000383ffff */
.L_x_260:
[----:B------:R-:W-:Y:S01]  /*36c0*/  IMAD.MOV.U32 R25, RZ, RZ, 0xa ;  /* 0x0000000aff197424 */ /* 0x000fe200078e00ff */
[----:B------:R-:W-:Y:S06]  /*36d0*/  BRA `(.L_x_85) ;  /* 0x0000000000407947 */ /* 0x000fec0003800000 */
.L_x_259:
[----:B------:R-:W-:Y:S01]  /*36e0*/  HFMA2 R25, -RZ, RZ, 0, 2.98023223876953125e-07 ;  /* 0x00000005ff197431 */ /* 0x000fe200000001ff */
[----:B------:R-:W-:Y:S06]  /*36f0*/  BRA `(.L_x_85) ;  /* 0x0000000000387947 */ /* 0x000fec0003800000 */
.L_x_84:
[----:B------:R-:W-:-:S05]  /*3700*/  IMAD.MOV.U32 R12, RZ, RZ, -0x4 ;  /* 0xfffffffcff0c7424 */ /* 0x000fca00078e00ff */
[----:B------:R-:W-:-:S05]  /*3710*/  VIADDMNMX.U32 R12, R25, R12, 0x3, PT ;  /* 0x00000003190c7446 */ /* 0x000fca000380000c */
[----:B------:R-:W-:-:S04]  /*3720*/  IMAD.SHL.U32 R27, R12, 0x4, RZ ;  /* 0x000000040c1b7824 */ /* 0x000fc800078e00ff */
[----:B------:R-:W0:Y:S02]  /*3730*/  LDC R12, c[0x2][R27+0x1a8] ;  /* 0x00806a001b0c7b82 */ /* 0x000e240000000800 */
[----:B0-----:R-:W-:-:S04]  /*3740*/  SHF.R.S32.HI R13, RZ, 0x1f, R12 ;  /* 0x0000001fff0d7819 */ /* 0x001fc8000001140c */
.L_x_262:
[----:B------:R-:W-:Y:S05]  /*3750*/  BRX R12 -0x3760                                 (*"BRANCH_TARGETS .L_x_263,.L_x_264,.L_x_265"*) ;  /* 0xffffffc80c287949 */ /* 0x000fea000383ffff */
.L_x_264:
[----:B------:R-:W-:-:S13]  /*3760*/  ISETP.NE.AND P2, PT, R25, 0x9, PT ;  /* 0x000000091900780c */ /* 0x000fda0003f45270 */
[----:B------:R-:W-:Y:S01]  /*3770*/  @!P2 IMAD.MOV.U32 R25, RZ, RZ, 0xf ;  /* 0x0000000fff19a424 */ /* 0x000fe200078e00ff */
[----:B------:R-:W-:Y:S06]  /*3780*/  @!P2 BRA `(.L_x_85) ;  /* 0x000000000014a947 */ /* 0x000fec0003800000 */
.L_x_261:
[----:B------:R-:W-:Y:S01]  /*3790*/  IMAD.MOV.U32 R25, RZ, RZ, 0x270f ;  /* 0x0000270fff197424 */ /* 0x000fe200078e00ff */
[----:B------:R-:W-:Y:S06]  /*37a0*/  BRA `(.L_x_85) ;  /* 0x00000000000c7947 */ /* 0x000fec0003800000 */
.L_x_265:
[----:B------:R-:W-:Y:S01]  /*37b0*/  HFMA2 R25, -RZ, RZ, 0, 1.1920928955078125e-06 ;  /* 0x00000014ff197431 */ /* 0x000fe200000001ff */
[----:B------:R-:W-:Y:S06]  /*37c0*/  BRA `(.L_x_85) ;  /* 0x0000000000047947 */ /* 0x000fec0003800000 */
.L_x_263:
[----:B------:R-:W-:-:S07]  /*37d0*/  IMAD.MOV.U32 R25, RZ, RZ, 0x2 ;  /* 0x00000002ff197424 */ /* 0x000fce00078e00ff */
.L_x_85:
[----:B------:R-:W-:Y:S05]  /*37e0*/  BSYNC.RECONVERGENT B4 ;  /* 0x0000000000047941 */ /* 0x000fea0003800200 */
.L_x_83:
[----:B------:R-:W2:Y:S02]  /*37f0*/  LDG.E R14, desc[UR36][R14.64+0x10] ;  /* 0x000010240e0e7981 */ /* 0x000ea4000c1e1900 */
[----:B--2---:R-:W-:-:S05]  /*3800*/  IMAD.IADD R25, R14, 0x1, R25 ;  /* 0x000000010e197824 */ /* 0x004fca00078e0219 */
[CC--:B------:R-:W-:Y:S02]  /*3810*/  ISETP.GE.AND P2, PT, R24.reuse, R25.reuse, PT ;  /* 0x000000191800720c */ /* 0x0c0fe40003f46270 */
[----:B------:R-:W-:Y:S02]  /*3820*/  VIMNMX R24, PT, PT, R24, R25, PT ;  /* 0x0000001918187248 */ /* 0x000fe40003fe0100 */
[----:B------:R-:W-:Y:S02]  /*3830*/  SEL R23, R23, R28, !P2 ;  /* 0x0000001c17177207 */ /* 0x000fe40005000000 */
[----:B------:R-:W-:-:S07]  /*3840*/  SEL R26, R26, R7, !P2 ;  /* 0x000000071a1a7207 */ /* 0x000fce0005000000 */
.L_x_75:
[----:B------:R-:W-:Y:S05]  /*3850*/  BSYNC.RECONVERGENT B3 ;  /* 0x0000000000037941 */ /* 0x000fea0003800200 */
.L_x_74:
[----:B------:R-:W-:Y:S01]  /*3860*/  VIADD R25, R7, 0x1 ;  /* 0x0000000107197836 */ /* 0x000fe20000000000 */
[----:B------:R-:W-:Y:S04]  /*3870*/  BSSY.RECONVERGENT B3, `(.L_x_86) ;  /* 0x0000083000037945 */ /* 0x000fe80003800200 */
[----:B------:R-:W-:-:S13]  /*3880*/  ISETP.GT.U32.AND P2, PT, R25, 0x4, PT ;  /* 0x000000041900780c */ /* 0x000fda0003f44070 */
[----:B------:R-:W-:Y:S05]  /*3890*/  @P2 BRA `(.L_x_87) ;  /* 0x0000000800002947 */ /* 0x000fea0003800000 */
[----:B-----5:R-:W-:Y:S01]  /*38a0*/  VIADD R28, R8, 0xffffffff ;  /* 0xffffffff081c7836 */ /* 0x020fe20000000000 */
[----:B------:R-:W-:Y:S01]  /*38b0*/  MOV R12, 0x5 ;  /* 0x00000005000c7802 */ /* 0x000fe20000000f00 */
[----:B------:R-:W-:Y:S03]  /*38c0*/  BSSY.RECONVERGENT B4, `(.L_x_88) ;  /* 0x000002a000047945 */ /* 0x000fe60003800200 */
        /* <DEDUP_REMOVED lines=12> */
[----:B------:R-:W-:-:S06]  /*3990*/  IMAD.SHL.U32 R14, R14, 0x4, RZ ;  /* 0x000000040e0e7824 */ /* 0x000fcc00078e00ff */
[----:B------:R-:W0:Y:S02]  /*39a0*/  LDC R14, c[0x2][R14+0x1b8] ;  /* 0x00806e000e0e7b82 */ /* 0x000e240000000800 */
[----:B0-----:R-:W-:-:S04]  /*39b0*/  SHF.R.S32.HI R15, RZ, 0x1f, R14 ;  /* 0x0000001fff0f7819 */ /* 0x001fc8000001140e */
.L_x_267:
[----:B------:R-:W-:Y:S05]  /*39c0*/  BRX R14 -0x39d0                                 (*"BRANCH_TARGETS .L_x_92,.L_x_269,.L_x_270,.L_x_271"*) ;  /* 0xffffffc40e8c7949 */ /* 0x000fea000383ffff */
.L_x_270:
[----:B------:R-:W-:Y:S01]  /*39d0*/  IMAD.MOV.U32 R29, RZ, RZ, 0xa ;  /* 0x0000000aff1d7424 */ /* 0x000fe200078e00ff */
[----:B------:R-:W-:Y:S06]  /*39e0*/  BRA `(.L_x_92) ;  /* 0x0000000000407947 */ /* 0x000fec0003800000 */
.L_x_269:
[----:B------:R-:W-:Y:S01]  /*39f0*/  HFMA2 R29, -RZ, RZ, 0, 2.98023223876953125e-07 ;  /* 0x00000005ff1d7431 */ /* 0x000fe200000001ff */
[----:B------:R-:W-:Y:S06]  /*3a00*/  BRA `(.L_x_92) ;  /* 0x0000000000387947 */ /* 0x000fec0003800000 */
.L_x_91:
[----:B------:R-:W-:-:S05]  /*3a10*/  IMAD.MOV.U32 R14, RZ, RZ, -0x4 ;  /* 0xfffffffcff0e7424 */ /* 0x000fca00078e00ff */
[----:B------:R-:W-:-:S05]  /*3a20*/  VIADDMNMX.U32 R14, R29, R14, 0x3, PT ;  /* 0x000000031d0e7446 */ /* 0x000fca000380000e */
[----:B------:R-:W-:-:S06]  /*3a30*/  IMAD.SHL.U32 R14, R14, 0x4, RZ ;  /* 0x000000040e0e7824 */ /* 0x000fcc00078e00ff */
[----:B------:R-:W0:Y:S02]  /*3a40*/  LDC R14, c[0x2][R14+0x1c8] ;  /* 0x008072000e0e7b82 */ /* 0x000e240000000800 */
[----:B0-----:R-:W-:-:S04]  /*3a50*/  SHF.R.S32.HI R15, RZ, 0x1f, R14 ;  /* 0x0000001fff0f7819 */ /* 0x001fc8000001140e */
.L_x_272:
[----:B------:R-:W-:Y:S05]  /*3a60*/  BRX R14 -0x3a70                                 (*"BRANCH_TARGETS .L_x_273,.L_x_274,.L_x_275"*) ;  /* 0xffffffc40e647949 */ /* 0x000fea000383ffff */
.L_x_274:
[----:B------:R-:W-:-:S13]  /*3a70*/  ISETP.NE.AND P2, PT, R29, 0x9, PT ;  /* 0x000000091d00780c */ /* 0x000fda0003f45270 */
[----:B------:R-:W-:Y:S01]  /*3a80*/  @!P2 IMAD.MOV.U32 R29, RZ, RZ, 0xf ;  /* 0x0000000fff1da424 */ /* 0x000fe200078e00ff */
[----:B------:R-:W-:Y:S06]  /*3a90*/  @!P2 BRA `(.L_x_92) ;  /* 0x000000000014a947 */ /* 0x000fec0003800000 */
.L_x_271:
[----:B------:R-:W-:Y:S01]  /*3aa0*/  IMAD.MOV.U32 R29, RZ, RZ, 0x270f ;  /* 0x0000270fff1d7424 */ /* 0x000fe200078e00ff */
[----:B------:R-:W-:Y:S06]  /*3ab0*/  BRA `(.L_x_92) ;  /* 0x00000000000c7947 */ /* 0x000fec0003800000 */
.L_x_275:
[----:B------:R-:W-:Y:S01]  /*3ac0*/  HFMA2 R29, -RZ, RZ, 0, 1.1920928955078125e-06 ;  /* 0x00000014ff1d7431 */ /* 0x000fe200000001ff */
[----:B------:R-:W-:Y:S06]  /*3ad0*/  BRA `(.L_x_92) ;  /* 0x0000000000047947 */ /* 0x000fec0003800000 */
.L_x_273:
[----:B------:R-:W-:-:S07]  /*3ae0*/  IMAD.MOV.U32 R29, RZ, RZ, 0x2 ;  /* 0x00000002ff1d7424 */ /* 0x000fce00078e00ff */
.L_x_92:
[----:B------:R-:W-:Y:S05]  /*3af0*/  BSYNC.RECONVERGENT B5 ;  /* 0x0000000000057941 */ /* 0x000fea0003800200 */
.L_x_90:
[----:B------:R-:W2:Y:S02]  /*3b00*/  LDG.E R12, desc[UR36][R12.64+0x10] ;  /* 0x000010240c0c7981 */ /* 0x000ea4000c1e1900 */
[----:B--2---:R-:W-:-:S05]  /*3b10*/  IMAD.IADD R29, R12, 0x1, R29 ;  /* 0x000000010c1d7824 */ /* 0x004fca00078e021d */
[CC--:B------:R-:W-:Y:S02]  /*3b20*/  ISETP.GE.AND P2, PT, R24.reuse, R29.reuse, PT ;  /* 0x0000001d1800720c */ /* 0x0c0fe40003f46270 */
[----:B------:R-:W-:Y:S02]  /*3b30*/  VIMNMX R24, PT, PT, R24, R29, PT ;  /* 0x0000001d18187248 */ /* 0x000fe40003fe0100 */
[----:B------:R-:W-:Y:S02]  /*3b40*/  SEL R23, R23, R28, !P2 ;  /* 0x0000001c17177207 */ /* 0x000fe40005000000 */
[----:B------:R-:W-:-:S07]  /*3b50*/  SEL R26, R26, R25, !P2 ;  /* 0x000000191a1a7207 */ /* 0x000fce0005000000 */
.L_x_89:
[----:B------:R-:W-:Y:S05]  /*3b60*/  BSYNC.RECONVERGENT B4 ;  /* 0x0000000000047941 */ /* 0x000fea0003800200 */
.L_x_88:
        /* <DEDUP_REMOVED lines=15> */
.L_x_277:
[----:B------:R-:W-:Y:S05]  /*3c60*/  BRX R12 -0x3c70                                 (*"BRANCH_TARGETS .L_x_97,.L_x_279,.L_x_280,.L_x_281"*) ;  /* 0xffffffc00ce47949 */ /* 0x000fea000383ffff */
.L_x_280:
[----:B------:R-:W-:Y:S01]  /*3c70*/  IMAD.MOV.U32 R28, RZ, RZ, 0xa ;  /* 0x0000000aff1c7424 */ /* 0x000fe200078e00ff */
[----:B------:R-:W-:Y:S06]  /*3c80*/  BRA `(.L_x_97) ;  /* 0x0000000000407947 */ /* 0x000fec0003800000 */
.L_x_279:
[----:B------:R-:W-:Y:S01]  /*3c90*/  IMAD.MOV.U32 R28, RZ, RZ, 0x5 ;  /* 0x00000005ff1c7424 */ /* 0x000fe200078e00ff */
[----:B------:R-:W-:Y:S06]  /*3ca0*/  BRA `(.L_x_97) ;  /* 0x0000000000387947 */ /* 0x000fec0003800000 */
.L_x_96:
[----:B------:R-:W-:-:S05]  /*3cb0*/  IMAD.MOV.U32 R13, RZ, RZ, -0x4 ;  /* 0xfffffffcff0d7424 */ /* 0x000fca00078e00ff */
[----:B------:R-:W-:-:S05]  /*3cc0*/  VIADDMNMX.U32 R12, R28, R13, 0x3, PT ;  /* 0x000000031c0c7446 */ /* 0x000fca000380000d */
[----:B------:R-:W-:-:S04]  /*3cd0*/  IMAD.SHL.U32 R29, R12, 0x4, RZ ;  /* 0x000000040c1d7824 */ /* 0x000fc800078e00ff */
[----:B------:R-:W0:Y:S02]  /*3ce0*/  LDC R12, c[0x2][R29+0x1e8] ;  /* 0x00807a001d0c7b82 */ /* 0x000e240000000800 */
[----:B0-----:R-:W-:-:S04]  /*3cf0*/  SHF.R.S32.HI R13, RZ, 0x1f, R12 ;  /* 0x0000001fff0d7819 */ /* 0x001fc8000001140c */
.L_x_282:
[----:B------:R-:W-:Y:S05]  /*3d00*/  BRX R12 -0x3d10                                 (*"BRANCH_TARGETS .L_x_283,.L_x_284,.L_x_285"*) ;  /* 0xffffffc00cbc7949 */ /* 0x000fea000383ffff */
.L_x_284:
[----:B------:R-:W-:-:S13]  /*3d10*/  ISETP.NE.AND P2, PT, R28, 0x9, PT ;  /* 0x000000091c00780c */ /* 0x000fda0003f45270 */
[----:B------:R-:W-:Y:S01]  /*3d20*/  @!P2 MOV R28, 0xf ;  /* 0x0000000f001ca802 */ /* 0x000fe20000000f00 */
[----:B------:R-:W-:Y:S06]  /*3d30*/  @!P2 BRA `(.L_x_97) ;  /* 0x000000000014a947 */ /* 0x000fec0003800000 */
.L_x_281:
[----:B------:R-:W-:Y:S01]  /*3d40*/  IMAD.MOV.U32 R28, RZ, RZ, 0x270f ;  /* 0x0000270fff1c7424 */ /* 0x000fe200078e00ff */
[----:B------:R-:W-:Y:S06]  /*3d50*/  BRA `(.L_x_97) ;  /* 0x00000000000c7947 */ /* 0x000fec0003800000 */
.L_x_285:
[----:B------:R-:W-:Y:S01]  /*3d60*/  IMAD.MOV.U32 R28, RZ, RZ, 0x14 ;  /* 0x00000014ff1c7424 */ /* 0x000fe200078e00ff */
[----:B------:R-:W-:Y:S06]  /*3d70*/  BRA `(.L_x_97) ;  /* 0x0000000000047947 */ /* 0x000fec0003800000 */
.L_x_283:
[----:B------:R-:W-:-:S07]  /*3d80*/  IMAD.MOV.U32 R28, RZ, RZ, 0x2 ;  /* 0x00000002ff1c7424 */ /* 0x000fce00078e00ff */
.L_x_97:
[----:B------:R-:W-:Y:S05]  /*3d90*/  BSYNC.RECONVERGENT B5 ;  /* 0x0000000000057941 */ /* 0x000fea0003800200 */
.L_x_95:
[----:B------:R-:W2:Y:S02]  /*3da0*/  LDG.E R15, desc[UR36][R14.64+0x10] ;  /* 0x000010240e0f7981 */ /* 0x000ea4000c1e1900 */
[----:B--2---:R-:W-:-:S05]  /*3db0*/  IMAD.IADD R13, R15, 0x1, R28 ;  /* 0x000000010f0d7824 */ /* 0x004fca00078e021c */
[CC--:B------:R-:W-:Y:S02]  /*3dc0*/  ISETP.GE.AND P2, PT, R24.reuse, R13.reuse, PT ;  /* 0x0000000d1800720c */ /* 0x0c0fe40003f46270 */
[----:B------:R-:W-:Y:S02]  /*3dd0*/  VIMNMX R24, PT, PT, R24, R13, PT ;  /* 0x0000000d18187248 */ /* 0x000fe40003fe0100 */
[----:B------:R-:W-:Y:S02]  /*3de0*/  SEL R23, R23, R8, !P2 ;  /* 0x0000000817177207 */ /* 0x000fe40005000000 */
[----:B------:R-:W-:-:S07]  /*3df0*/  SEL R26, R26, R25, !P2 ;  /* 0x000000191a1a7207 */ /* 0x000fce0005000000 */
.L_x_94:
[----:B------:R-:W-:Y:S05]  /*3e00*/  BSYNC.RECONVERGENT B4 ;  /* 0x0000000000047941 */ /* 0x000fea0003800200 */
.L_x_93:
[----:B------:R-:W-:-:S04]  /*3e10*/  IADD3 R28, PT, PT, R8, 0x1, RZ ;  /* 0x00000001081c7810 */ /* 0x000fc80007ffe0ff */
        /* <DEDUP_REMOVED lines=14> */
.L_x_287:
[----:B------:R-:W-:Y:S05]  /*3f00*/  BRX R12 -0x3f10                                 (*"BRANCH_TARGETS .L_x_100,.L_x_289,.L_x_290,.L_x_291"*) ;  /* 0xffffffc00c3c7949 */ /* 0x000fea000383ffff */
.L_x_290:
[----:B------:R-:W-:Y:S01]  /*3f10*/  IMAD.MOV.U32 R27, RZ, RZ, 0xa ;  /* 0x0000000aff1b7424 */ /* 0x000fe200078e00ff */
[----:B------:R-:W-:Y:S06]  /*3f20*/  BRA `(.L_x_100) ;  /* 0x0000000000407947 */ /* 0x000fec0003800000 */
.L_x_289:
[----:B------:R-:W-:Y:S01]  /*3f30*/  HFMA2 R27, -RZ, RZ, 0, 2.98023223876953125e-07 ;  /* 0x00000005ff1b7431 */ /* 0x000fe200000001ff */
[----:B------:R-:W-:Y:S06]  /*3f40*/  BRA `(.L_x_100) ;  /* 0x0000000000387947 */ /* 0x000fec0003800000 */
.L_x_99:
[----:B------:R-:W-:-:S05]  /*3f50*/  IMAD.MOV.U32 R12, RZ, RZ, -0x4 ;  /* 0xfffffffcff0c7424 */ /* 0x000fca00078e00ff */
[----:B------:R-:W-:-:S05]  /*3f60*/  VIADDMNMX.U32 R12, R27, R12, 0x3, PT ;  /* 0x000000031b0c7446 */ /* 0x000fca000380000c */
[----:B------:R-:W-:-:S04]  /*3f70*/  IMAD.SHL.U32 R29, R12, 0x4, RZ ;  /* 0x000000040c1d7824 */ /* 0x000fc800078e00ff */
[----:B------:R-:W0:Y:S02]  /*3f80*/  LDC R12, c[0x2][R29+0x208] ;  /* 0x008082001d0c7b82 */ /* 0x000e240000000800 */
[----:B0-----:R-:W-:-:S04]  /*3f90*/  SHF.R.S32.HI R13, RZ, 0x1f, R12 ;  /* 0x0000001fff0d7819 */ /* 0x001fc8000001140c */
.L_x_292:
[----:B------:R-:W-:Y:S05]  /*3fa0*/  BRX R12 -0x3fb0                                 (*"BRANCH_TARGETS .L_x_293,.L_x_294,.L_x_295"*) ;  /* 0xffffffc00c147949 */ /* 0x000fea000383ffff */
.L_x_294:
[----:B------:R-:W-:-:S13]  /*3fb0*/  ISETP.NE.AND P2, PT, R27, 0x9, PT ;  /* 0x000000091b00780c */ /* 0x000fda0003f45270 */
[----:B------:R-:W-:Y:S01]  /*3fc0*/  @!P2 IMAD.MOV.U32 R27, RZ, RZ, 0xf ;  /* 0x0000000fff1ba424 */ /* 0x000fe200078e00ff */
[----:B------:R-:W-:Y:S06]  /*3fd0*/  @!P2 BRA `(.L_x_100) ;  /* 0x000000000014a947 */ /* 0x000fec0003800000 */
.L_x_291:
[----:B------:R-:W-:Y:S01]  /*3fe0*/  IMAD.MOV.U32 R27, RZ, RZ, 0x270f ;  /* 0x0000270fff1b7424 */ /* 0x000fe200078e00ff */
[----:B------:R-:W-:Y:S06]  /*3ff0*/  BRA `(.L_x_100) ;  /* 0x00000000000c7947 */ /* 0x000fec0003800000 */
.L_x_295:
[----:B------:R-:W-:Y:S01]  /*4000*/  HFMA2 R27, -RZ, RZ, 0, 1.1920928955078125e-06 ;  /* 0x00000014ff1b7431 */ /* 0x000fe200000001ff */
[----:B------:R-:W-:Y:S06]  /*4010*/  BRA `(.L_x_100) ;  /* 0x0000000000047947 */ /* 0x000fec0003800000 */
.L_x_293:
[----:B------:R-:W-:-:S07]  /*4020*/  IMAD.MOV.U32 R27, RZ, RZ, 0x2 ;  /* 0x00000002ff1b7424 */ /* 0x000fce00078e00ff */
.L_x_100:
[----:B------:R-:W-:Y:S05]  /*4030*/  BSYNC.RECONVERGENT B4 ;  /* 0x0000000000047941 */ /* 0x000fea0003800200 */
.L_x_98:
[----:B------:R-:W2:Y:S02]  /*4040*/  LDG.E R14, desc[UR36][R14.64+0x10] ;  /* 0x000010240e0e7981 */ /* 0x000ea4000c1e1900 */
[----:B--2---:R-:W-:-:S05]  /*4050*/  IMAD.IADD R27, R14, 0x1, R27 ;  /* 0x000000010e1b7824 */ /* 0x004fca00078e021b */
[CC--:B------:R-:W-:Y:S02]  /*4060*/  ISETP.GE.AND P2, PT, R24.reuse, R27.reuse, PT ;  /* 0x0000001b1800720c */ /* 0x0c0fe40003f46270 */
[----:B------:R-:W-:Y:S02]  /*4070*/  VIMNMX R24, PT, PT, R24, R27, PT ;  /* 0x0000001b18187248 */ /* 0x000fe40003fe0100 */
[----:B------:R-:W-:Y:S02]  /*4080*/  SEL R23, R23, R28, !P2 ;  /* 0x0000001c17177207 */ /* 0x000fe40005000000 */
[----:B------:R-:W-:-:S07]  /*4090*/  SEL R26, R26, R25, !P2 ;  /* 0x000000191a1a7207 */ /* 0x000fce0005000000 */
.L_x_87:
[----:B------:R-:W-:Y:S05]  /*40a0*/  BSYNC.RECONVERGENT B3 ;  /* 0x0000000000037941 */ /* 0x000fea0003800200 */
.L_x_86:
        /* <DEDUP_REMOVED lines=18> */
.L_x_58:
[----:B------:R-:W-:Y:S05]  /*41d0*/  BSYNC.RECONVERGENT B1 ;  /* 0x0000000000017941 */ /* 0x000fea0003800200 */
.L_x_57:
[----:B------:R-:W-:Y:S02]  /*41e0*/  VIADD R3, R3, 0x1 ;  /* 0x0000000103037836 */ /* 0x000fe40000000000 */
[----:B------:R-:W-:Y:S01]  /*41f0*/  VIADD R5, R5, 0x1 ;  /* 0x0000000105057836 */ /* 0x000fe20000000000 */
[----:B------:R-:W-:Y:S06]  /*4200*/  @P1 BRA `(.L_x_101) ;  /* 0xffffffe400b01947 */ /* 0x000fec000383ffff */
.L_x_56:
[----:B------:R-:W-:Y:S05]  /*4210*/  BSYNC.RECONVERGENT B2 ;  /* 0x0000000000027941 */ /* 0x000fea0003800200 */
.L_x_55:
[----:B------:R-:W-:Y:S05]  /*4220*/  @P0 BRA `(.L_x_102) ;  /* 0xffffffe400840947 */ /* 0x000fea000383ffff */
.L_x_54:
[----:B------:R-:W-:Y:S05]  /*4230*/  BSYNC.RECONVERGENT B0 ;  /* 0x0000000000007941 */ /* 0x000fea0003800200 */
.L_x_3:
[----:B0-----:R-:W0:Y:S02]  /*4240*/  LDC.64 R4, c[0x0][0x380] ;  /* 0x0000e000ff047b82 */ /* 0x001e240000000a00 */
[----:B0-----:R-:W2:Y:S04]  /*4250*/  LDG.E R15, desc[UR36][R4.64+0x28] ;  /* 0x00002824040f7981 */ /* 0x001ea8000c1e1900 */
[----:B------:R-:W3:Y:S04]  /*4260*/  LDG.E R0, desc[UR36][R4.64+0x54] ;  /* 0x0000542404007981 */ /* 0x000ee8000c1e1900 */
[----:B------:R-:W4:Y:S04]  /*4270*/  LDG.E R2, desc[UR36][R4.64+0x80] ;  /* 0x0000802404027981 */ /* 0x000f28000c1e1900 */
[----:B------:R-:W4:Y:S04]  /*4280*/  LDG.E R3, desc[UR36][R4.64+0xac] ;  /* 0x0000ac2404037981 */ /* 0x000f28000c1e1900 */
[----:B------:R-:W4:Y:S04]  /*4290*/  LDG.E R8, desc[UR36][R4.64+0xd8] ;  /* 0x0000d82404087981 */ /* 0x000f28000c1e1900 */
[----:B------:R-:W4:Y:S04]  /*42a0*/  LDG.E R9, desc[UR36][R4.64+0x104] ;  /* 0x0001042404097981 */ /* 0x000f28000c1e1900 */
[----:B------:R0:W5:Y:S04]  /*42b0*/  LDG.E R14, desc[UR36][R4.64+0x130] ;  /* 0x00013024040e7981 */ /* 0x000168000c1e1900 */
[----:B------:R0:W5:Y:S04]  /*42c0*/  LDG.E R13, desc[UR36][R4.64+0x15c] ;  /* 0x00015c24040d7981 */ /* 0x000168000c1e1900 */
[----:B------:R0:W5:Y:S04]  /*42d0*/  LDG.E R12, desc[UR36][R4.64+0x188] ;  /* 0x00018824040c7981 */ /* 0x000168000c1e1900 */
[----:B------:R0:W5:Y:S04]  /*42e0*/  LDG.E R11, desc[UR36][R4.64+0x1b4] ;  /* 0x0001b424040b7981 */ /* 0x000168000c1e1900 */
[----:B------:R0:W5:Y:S04]  /*42f0*/  LDG.E R10, desc[UR36][R4.64+0x1e0] ;  /* 0x0001e024040a7981 */ /* 0x000168000c1e1900 */
[----:B------:R0:W5:Y:S04]  /*4300*/  LDG.E R7, desc[UR36][R4.64+0x20c] ;  /* 0x00020c2404077981 */ /* 0x000168000c1e1900 */
[----:B------:R0:W5:Y:S01]  /*4310*/  LDG.E R6, desc[UR36][R4.64+0x238] ;  /* 0x0002382404067981 */ /* 0x000162000c1e1900 */
[----:B--2---:R-:W-:-:S02]  /*4320*/  ISETP.NE.AND P3, PT, R15, 0x1, PT ;  /* 0x000000010f00780c */ /* 0x004fc40003f65270 */
[----:B---3--:R-:W-:Y:S01]  /*4330*/  ISETP.NE.AND P5, PT, R0, 0x1, PT ;  /* 0x000000010000780c */ /* 0x008fe20003fa5270 */
[----:B------:R-:W-:Y:S01]  /*4340*/  HFMA2 R0, -RZ, RZ, 0, 0.0275726318359375 ;  /* 0x0000270fff007431 */ /* 0x000fe200000001ff */
[----:B----4-:R-:W-:Y:S01]  /*4350*/  ISETP.NE.AND P4, PT, R2, 0x1, PT ;  /* 0x000000010200780c */ /* 0x010fe20003f85270 */
[----:B------:R-:W-:Y:S01]  /*4360*/  IMAD.MOV.U32 R2, RZ, RZ, 0x270f ;  /* 0x0000270fff027424 */ /* 0x000fe200078e00ff */
[----:B------:R-:W-:Y:S02]  /*4370*/  ISETP.NE.AND P0, PT, R3, 0x1, PT ;  /* 0x000000010300780c */ /* 0x000fe40003f05270 */
[----:B------:R-:W-:Y:S02]  /*4380*/  ISETP.NE.AND P1, PT, R8, 0x1, PT ;  /* 0x000000010800780c */ /* 0x000fe40003f25270 */
[----:B------:R-:W-:-:S03]  /*4390*/  ISETP.NE.AND P2, PT, R9, 0x1, PT ;  /* 0x000000010900780c */ /* 0x000fc60003f45270 */
[----:B0-----:R-:W-:Y:S10]  /*43a0*/  @P3 BRA `(.L_x_103) ;  /* 0x00000000001c3947 */ /* 0x001ff40003800000 */
[----:B------:R-:W2:Y:S04]  /*43b0*/  LDG.E R0, desc[UR36][R4.64+0x1c] ;  /* 0x00001c2404007981 */ /* 0x000ea8000c1e1900 */
[----:B------:R-:W3:Y:S01]  /*43c0*/  LDG.E R2, desc[UR36][R4.64+0x20] ;  /* 0x0000202404027981 */ /* 0x000ee2000c1e1900 */
[----:B--2---:R-:W-:-:S13]  /*43d0*/  ISETP.GE.AND P3, PT, R0, 0x270f, PT ;  /* 0x0000270f0000780c */ /* 0x004fda0003f66270 */
[----:B------:R-:W-:Y:S01]  /*43e0*/  @P3 ISETP.NE.AND P6, PT, R0, 0x270f, PT ;  /* 0x0000270f0000380c */ /* 0x000fe20003fc5270 */
[----:B------:R-:W-:Y:S01]  /*43f0*/  @P3 IMAD.MOV.U32 R0, RZ, RZ, 0x270f ;  /* 0x0000270fff003424 */ /* 0x000fe200078e00ff */
[----:B---3--:R-:W-:-:S04]  /*4400*/  @P3 VIMNMX R3, PT, PT, R2, 0x270f, PT ;  /* 0x0000270f02033848 */ /* 0x008fc80003fe0100 */
[----:B------:R-:W-:-:S07]  /*4410*/  @P3 SEL R2, R3, 0x270f, !P6 ;  /* 0x0000270f03023807 */ /* 0x000fce0007000000 */
.L_x_103:
[----:B-----5:R-:W-:Y:S01]  /*4420*/  ISETP.NE.AND P3, PT, R14, 0x1, PT ;  /* 0x000000010e00780c */ /* 0x020fe20003f65270 */
[----:B------:R-:W-:Y:S01]  /*4430*/  IMAD.MOV.U32 R3, RZ, RZ, RZ ;  /* 0x000000ffff037224 */ /* 0x000fe200078e00ff */
[----:B------:R-:W-:Y:S01]  /*4440*/  MOV R8, R2 ;  /* 0x0000000200087202 */ /* 0x000fe20000000f00 */
[----:B------:R-:W-:Y:S01]  /*4450*/  IMAD.MOV.U32 R9, RZ, RZ, R0 ;  /* 0x000000ffff097224 */ /* 0x000fe200078e0000 */
[----:B------:R-:W-:Y:S09]  /*4460*/  @P5 BRA `(.L_x_104) ;  /* 0x0000000000385947 */ /* 0x000ff20003800000 */
[----:B------:R-:W2:Y:S04]  /*4470*/  LDG.E R9, desc[UR36][R4.64+0x48] ;  /* 0x0000482404097981 */ /* 0x000ea8000c1e1900 */
[----:B------:R-:W3:Y:S01]  /*4480*/  LDG.E R15, desc[UR36][R4.64+0x4c] ;  /* 0x00004c24040f7981 */ /* 0x000ee2000c1e1900 */
[----:B------:R-:W-:Y:S01]  /*4490*/  IMAD.MOV.U32 R3, RZ, RZ, 0x1 ;  /* 0x00000001ff037424 */ /* 0x000fe200078e00ff */
[----:B--2---:R-:W-:Y:S01]  /*44a0*/  ISETP.GT.AND P5, PT, R0, R9, PT ;  /* 0x000000090000720c */ /* 0x004fe20003fa4270 */
[----:B---3--:R-:W-:-:S12]  /*44b0*/  IMAD.MOV.U32 R8, RZ, RZ, R15 ;  /* 0x000000ffff087224 */ /* 0x008fd800078e000f */
[----:B------:R-:W-:Y:S05]  /*44c0*/  @P5 BRA `(.L_x_104) ;  /* 0x0000000000205947 */ /* 0x000fea0003800000 */
[----:B------:R-:W-:Y:S01]  /*44d0*/  ISETP.NE.AND P6, PT, R0, R9, PT ;  /* 0x000000090000720c */ /* 0x000fe20003fc5270 */
[----:B------:R-:W-:Y:S01]  /*44e0*/  IMAD.MOV.U32 R8, RZ, RZ, R2 ;  /* 0x000000ffff087224 */ /* 0x000fe200078e0002 */
[----:B------:R-:W-:Y:S01]  /*44f0*/  MOV R3, RZ ;  /* 0x000000ff00037202 */ /* 0x000fe20000000f00 */
[----:B------:R-:W-:-:S10]  /*4500*/  IMAD.MOV.U32 R9, RZ, RZ, R0 ;  /* 0x000000ffff097224 */ /* 0x000fd400078e0000 */
[----:B------:R-:W-:Y:S01]  /*4510*/  @!P6 ISETP.GT.AND P5, PT, R2, R15, PT ;  /* 0x0000000f0200e20c */ /* 0x000fe20003fa4270 */
[----:B------:R-:W-:Y:S01]  /*4520*/  @!P6 IMAD.MOV.U32 R9, RZ, RZ, R0 ;  /* 0x000000ffff09e224 */ /* 0x000fe200078e0000 */
[----:B------:R-:W-:Y:S02]  /*4530*/  @!P6 VIMNMX R8, PT, PT, R15, R2, PT ;  /* 0x000000020f08e248 */ /* 0x000fe40003fe0100 */
[----:B------:R-:W-:-:S09]  /*4540*/  @!P6 SEL R3, RZ, 0x1, !P5 ;  /* 0x00000001ff03e807 */ /* 0x000fd20006800000 */
.L_x_104:
[----:B------:R-:W-:Y:S02]  /*4550*/  IMAD.MOV.U32 R0, RZ, RZ, R3 ;  /* 0x000000ffff007224 */ /* 0x000fe400078e0003 */
[----:B------:R-:W-:Y:S02]  /*4560*/  IMAD.MOV.U32 R2, RZ, RZ, R9 ;  /* 0x000000ffff027224 */ /* 0x000fe400078e0009 */
[----:B------:R-:W-:Y:S01]  /*4570*/  IMAD.MOV.U32 R14, RZ, RZ, R8 ;  /* 0x000000ffff0e7224 */ /* 0x000fe200078e0008 */
[----:B------:R-:W-:Y:S06]  /*4580*/  @P4 BRA `(.L_x_105) ;  /* 0x0000000000384947 */ /* 0x000fec0003800000 */
[----:B------:R-:W2:Y:S04]  /*4590*/  LDG.E R2, desc[UR36][R4.64+0x74] ;  /* 0x0000742404027981 */ /* 0x000ea8000c1e1900 */
[----:B------:R-:W3:Y:S01]  /*45a0*/  LDG.E R15, desc[UR36][R4.64+0x78] ;  /* 0x00007824040f7981 */ /* 0x000ee2000c1e1900 */
[----:B------:R-:W-:Y:S01]  /*45b0*/  HFMA2 R0, -RZ, RZ, 0, 1.1920928955078125e-07 ;  /* 0x00000002ff007431 */ /* 0x000fe200000001ff */
[----:B--2---:R-:W-:Y:S01]  /*45c0*/  ISETP.GT.AND P4, PT, R9, R2, PT ;  /* 0x000000020900720c */ /* 0x004fe20003f84270 */
[----:B---3--:R-:W-:-:S12]  /*45d0*/  IMAD.MOV.U32 R14, RZ, RZ, R15 ;  /* 0x000000ffff0e7224 */ /* 0x008fd800078e000f */
[----:B------:R-:W-:Y:S05]  /*45e0*/  @P4 BRA `(.L_x_105) ;  /* 0x0000000000204947 */ /* 0x000fea0003800000 */
[----:B------:R-:W-:Y:S01]  /*45f0*/  ISETP.NE.AND P5, PT, R9, R2, PT ;  /* 0x000000020900720c */ /* 0x000fe20003fa5270 */
[----:B------:R-:W-:Y:S02]  /*4600*/  IMAD.MOV.U32 R14, RZ, RZ, R8 ;  /* 0x000000ffff0e7224 */ /* 0x000fe400078e0008 */
[----:B------:R-:W-:Y:S02]  /*4610*/  IMAD.MOV.U32 R0, RZ, RZ, R3 ;  /* 0x000000ffff007224 */ /* 0x000fe400078e0003 */
[----:B------:R-:W-:-:S08]  /*4620*/  IMAD.MOV.U32 R2, RZ, RZ, R9 ;  /* 0x000000ffff027224 */ /* 0x000fd000078e0009 */
[----:B------:R-:W-:Y:S02]  /*4630*/  @!P5 ISETP.GT.AND P4, PT, R8, R15, PT ;  /* 0x0000000f0800d20c */ /* 0x000fe40003f84270 */
[----:B------:R-:W-:Y:S02]  /*4640*/  @!P5 VIMNMX R14, PT, PT, R15, R8, PT ;  /* 0x000000080f0ed248 */ /* 0x000fe40003fe0100 */
[----:B------:R-:W-:Y:S02]  /*4650*/  @!P5 SEL R0, R3, 0x2, !P4 ;  /* 0x000000020300d807 */ /* 0x000fe40006000000 */
[----:B------:R-:W-:-:S07]  /*4660*/  @!P5 MOV R2, R9 ;  /* 0x000000090002d202 */ /* 0x000fce0000000f00 */
.L_x_105:
[----:B------:R-:W-:Y:S02]  /*4670*/  IMAD.MOV.U32 R3, RZ, RZ, R0 ;  /* 0x000000ffff037224 */ /* 0x000fe400078e0000 */
[----:B------:R-:W-:Y:S02]  /*4680*/  IMAD.MOV.U32 R9, RZ, RZ, R2 ;  /* 0x000000ffff097224 */ /* 0x000fe400078e0002 */
[----:B------:R-:W-:Y:S01]  /*4690*/  IMAD.MOV.U32 R8, RZ, RZ, R14 ;  /* 0x000000ffff087224 */ /* 0x000fe200078e000e */
[----:B------:R-:W-:Y:S06]  /*46a0*/  @P0 BRA `(.L_x_106) ;  /* 0x0000000000380947 */ /* 0x000fec0003800000 */
[----:B------:R-:W2:Y:S04]  /*46b0*/  LDG.E R9, desc[UR36][R4.64+0xa0] ;  /* 0x0000a02404097981 */ /* 0x000ea8000c1e1900 */
[----:B------:R-:W3:Y:S01]  /*46c0*/  LDG.E R15, desc[UR36][R4.64+0xa4] ;  /* 0x0000a424040f7981 */ /* 0x000ee2000c1e1900 */
[----:B------:R-:W-:Y:S01]  /*46d0*/  IMAD.MOV.U32 R3, RZ, RZ, 0x3 ;  /* 0x00000003ff037424 */ /* 0x000fe200078e00ff */
[----:B--2---:R-:W-:Y:S02]  /*46e0*/  ISETP.GT.AND P0, PT, R2, R9, PT ;  /* 0x000000090200720c */ /* 0x004fe40003f04270 */
[----:B---3--:R-:W-:-:S11]  /*46f0*/  MOV R8, R15 ;  /* 0x0000000f00087202 */ /* 0x008fd60000000f00 */
[----:B------:R-:W-:Y:S05]  /*4700*/  @P0 BRA `(.L_x_106) ;  /* 0x0000000000200947 */ /* 0x000fea0003800000 */
[----:B------:R-:W-:Y:S01]  /*4710*/  ISETP.NE.AND P4, PT, R2, R9, PT ;  /* 0x000000090200720c */ /* 0x000fe20003f85270 */
[----:B------:R-:W-:Y:S02]  /*4720*/  IMAD.MOV.U32 R8, RZ, RZ, R14 ;  /* 0x000000ffff087224 */ /* 0x000fe400078e000e */
[----:B------:R-:W-:Y:S02]  /*4730*/  IMAD.MOV.U32 R3, RZ, RZ, R0 ;  /* 0x000000ffff037224 */ /* 0x000fe400078e0000 */
[----:B------:R-:W-:-:S08]  /*4740*/  IMAD.MOV.U32 R9, RZ, RZ, R2 ;  /* 0x000000ffff097224 */ /* 0x000fd000078e0002 */
[----:B------:R-:W-:Y:S01]  /*4750*/  @!P4 ISETP.GT.AND P0, PT, R14, R15, PT ;  /* 0x0000000f0e00c20c */ /* 0x000fe20003f04270 */
[----:B------:R-:W-:Y:S01]  /*4760*/  @!P4 IMAD.MOV.U32 R9, RZ, RZ, R2 ;  /* 0x000000ffff09c224 */ /* 0x000fe200078e0002 */
[----:B------:R-:W-:Y:S02]  /*4770*/  @!P4 VIMNMX R8, PT, PT, R15, R14, PT ;  /* 0x0000000e0f08c248 */ /* 0x000fe40003fe0100 */
[----:B------:R-:W-:-:S09]  /*4780*/  @!P4 SEL R3, R0, 0x3, !P0 ;  /* 0x000000030003c807 */ /* 0x000fd20004000000 */
.L_x_106:
[----:B------:R-:W-:Y:S01]  /*4790*/  MOV R0, R3 ;  /* 0x0000000300007202 */ /* 0x000fe20000000f00 */
[----:B------:R-:W-:Y:S02]  /*47a0*/  IMAD.MOV.U32 R2, RZ, RZ, R9 ;  /* 0x000000ffff027224 */ /* 0x000fe400078e0009 */
[----:B------:R-:W-:Y:S01]  /*47b0*/  IMAD.MOV.U32 R14, RZ, RZ, R8 ;  /* 0x000000ffff0e7224 */ /* 0x000fe200078e0008 */
[----:B------:R-:W-:Y:S06]  /*47c0*/  @P1 BRA `(.L_x_107) ;  /* 0x0000000000381947 */ /* 0x000fec0003800000 */
        /* <DEDUP_REMOVED lines=8> */
[----:B------:R-:W-:Y:S01]  /*4850*/  MOV R14, R8 ;  /* 0x00000008000e7202 */ /* 0x000fe20000000f00 */
[----:B------:R-:W-:-:S10]  /*4860*/  IMAD.MOV.U32 R2, RZ, RZ, R9 ;  /* 0x000000ffff027224 */ /* 0x000fd400078e0009 */
[----:B------:R-:W-:Y:S01]  /*4870*/  @!P1 ISETP.GT.AND P0, PT, R8, R15, PT ;  /* 0x0000000f0800920c */ /* 0x000fe20003f04270 */
[----:B------:R-:W-:Y:S01]  /*4880*/  @!P1 IMAD.MOV.U32 R2, RZ, RZ, R9 ;  /* 0x000000ffff029224 */ /* 0x000fe200078e0009 */
[----:B------:R-:W-:Y:S02]  /*4890*/  @!P1 VIMNMX R14, PT, PT, R15, R8, PT ;  /* 0x000000080f0e9248 */ /* 0x000fe40003fe0100 */
[----:B------:R-:W-:-:S09]  /*48a0*/  @!P1 SEL R0, R3, 0x4, !P0 ;  /* 0x0000000403009807 */ /* 0x000fd20004000000 */
.L_x_107:
[----:B------:R-:W-:Y:S01]  /*48b0*/  IMAD.MOV.U32 R3, RZ, RZ, RZ ;  /* 0x000000ffff037224 */ /* 0x000fe200078e00ff */
[----:B------:R-:W-:Y:S01]  /*48c0*/  MOV R8, R0 ;  /* 0x0000000000087202 */ /* 0x000fe20000000f00 */
[----:B------:R-:W-:Y:S02]  /*48d0*/  IMAD.MOV.U32 R9, RZ, RZ, R2 ;  /* 0x000000ffff097224 */ /* 0x000fe400078e0002 */
[----:B------:R-:W-:Y:S01]  /*48e0*/  IMAD.MOV.U32 R21, RZ, RZ, R14 ;  /* 0x000000ffff157224 */ /* 0x000fe200078e000e */
[----:B------:R-:W-:Y:S06]  /*48f0*/  @P2 BRA `(.L_x_108) ;  /* 0x0000000000442947 */ /* 0x000fec0003800000 */
[----:B------:R-:W2:Y:S04]  /*4900*/  LDG.E R9, desc[UR36][R4.64+0xf8] ;  /* 0x0000f82404097981 */ /* 0x000ea8000c1e1900 */
[----:B------:R-:W3:Y:S01]  /*4910*/  LDG.E R15, desc[UR36][R4.64+0xfc] ;  /* 0x0000fc24040f7981 */ /* 0x000ee2000c1e1900 */
[----:B------:R-:W-:Y:S02]  /*4920*/  IMAD.MOV.U32 R3, RZ, RZ, 0x1 ;  /* 0x00000001ff037424 */ /* 0x000fe400078e00ff */
[----:B------:R-:W-:Y:S01]  /*4930*/  IMAD.MOV.U32 R8, RZ, RZ, RZ ;  /* 0x000000ffff087224 */ /* 0x000fe200078e00ff */
[----:B--2---:R-:W-:Y:S02]  /*4940*/  ISETP.GT.AND P0, PT, R2, R9, PT ;  /* 0x000000090200720c */ /* 0x004fe40003f04270 */
[----:B---3--:R-:W-:-:S11]  /*4950*/  MOV R21, R15 ;  /* 0x0000000f00157202 */ /* 0x008fd60000000f00 */
[----:B------:R-:W-:Y:S05]  /*4960*/  @P0 BRA `(.L_x_108) ;  /* 0x0000000000280947 */ /* 0x000fea0003800000 */
[----:B------:R-:W-:Y:S01]  /*4970*/  ISETP.NE.AND P1, PT, R2, R9, PT ;  /* 0x000000090200720c */ /* 0x000fe20003f25270 */
[----:B------:R-:W-:Y:S02]  /*4980*/  IMAD.MOV.U32 R21, RZ, RZ, R14 ;  /* 0x000000ffff157224 */ /* 0x000fe400078e000e */
[----:B------:R-:W-:Y:S02]  /*4990*/  IMAD.MOV.U32 R8, RZ, RZ, R0 ;  /* 0x000000ffff087224 */ /* 0x000fe400078e0000 */
[----:B------:R-:W-:Y:S02]  /*49a0*/  IMAD.MOV.U32 R9, RZ, RZ, R2 ;  /* 0x000000ffff097224 */ /* 0x000fe400078e0002 */
[----:B------:R-:W-:-:S06]  /*49b0*/  IMAD.MOV.U32 R3, RZ, RZ, RZ ;  /* 0x000000ffff037224 */ /* 0x000fcc00078e00ff */
[----:B------:R-:W-:Y:S02]  /*49c0*/  @!P1 ISETP.GT.AND P0, PT, R14, R15, PT ;  /* 0x0000000f0e00920c */ /* 0x000fe40003f04270 */
[----:B------:R-:W-:Y:S02]  /*49d0*/  @!P1 VIMNMX R21, PT, PT, R15, R14, PT ;  /* 0x0000000e0f159248 */ /* 0x000fe40003fe0100 */
[----:B------:R-:W-:Y:S02]  /*49e0*/  @!P1 SEL R8, R0, RZ, !P0 ;  /* 0x000000ff00089207 */ /* 0x000fe40004000000 */
[----:B------:R-:W-:Y:S02]  /*49f0*/  @!P1 MOV R9, R2 ;  /* 0x0000000200099202 */ /* 0x000fe40000000f00 */
[----:B------:R-:W-:-:S07]  /*4a00*/  @!P1 SEL R3, RZ, 0x1, !P0 ;  /* 0x00000001ff039807 */ /* 0x000fce0004000000 */
.L_x_108:
[----:B------:R-:W-:Y:S02]  /*4a10*/  IMAD.MOV.U32 R20, RZ, RZ, R8 ;  /* 0x000000ffff147224 */ /* 0x000fe400078e0008 */
[----:B------:R-:W-:Y:S02]  /*4a20*/  IMAD.MOV.U32 R17, RZ, RZ, R3 ;  /* 0x000000ffff117224 */ /* 0x000fe400078e0003 */
[----:B------:R-:W-:Y:S02]  /*4a30*/  IMAD.MOV.U32 R15, RZ, RZ, R9 ;  /* 0x000000ffff0f7224 */ /* 0x000fe400078e0009 */
[----:B------:R-:W-:Y:S01]  /*4a40*/  IMAD.MOV.U32 R14, RZ, RZ, R21 ;  /* 0x000000ffff0e7224 */ /* 0x000fe200078e0015 */
[----:B------:R-:W-:Y:S06]  /*4a50*/  @P3 BRA `(.L_x_109) ;  /* 0x0000000000443947 */ /* 0x000fec0003800000 */
[----:B------:R-:W2:Y:S04]  /*4a60*/  LDG.E R15, desc[UR36][R4.64+0x124] ;  /* 0x00012424040f7981 */ /* 0x000ea8000c1e1900 */
[----:B------:R-:W3:Y:S01]  /*4a70*/  LDG.E R0, desc[UR36][R4.64+0x128] ;  /* 0x0001282404007981 */ /* 0x000ee2000c1e1900 */
[----:B------:R-:W-:Y:S02]  /*4a80*/  HFMA2 R20, -RZ, RZ, 0, 5.9604644775390625e-08 ;  /* 0x00000001ff147431 */ /* 0x000fe400000001ff */
[----:B------:R-:W-:Y:S01]  /*4a90*/  IMAD.MOV.U32 R17, RZ, RZ, 0x1 ;  /* 0x00000001ff117424 */ /* 0x000fe200078e00ff */
[----:B--2---:R-:W-:Y:S01]  /*4aa0*/  ISETP.GT.AND P0, PT, R9, R15, PT ;  /* 0x0000000f0900720c */ /* 0x004fe20003f04270 */
[----:B---3--:R-:W-:-:S12]  /*4ab0*/  IMAD.MOV.U32 R14, RZ, RZ, R0 ;  /* 0x000000ffff0e7224 */ /* 0x008fd800078e0000 */
[----:B------:R-:W-:Y:S05]  /*4ac0*/  @P0 BRA `(.L_x_109) ;  /* 0x0000000000280947 */ /* 0x000fea0003800000 */
[----:B------:R-:W-:Y:S01]  /*4ad0*/  ISETP.NE.AND P1, PT, R9, R15, PT ;  /* 0x0000000f0900720c */ /* 0x000fe20003f25270 */
[----:B------:R-:W-:Y:S01]  /*4ae0*/  IMAD.MOV.U32 R14, RZ, RZ, R21 ;  /* 0x000000ffff0e7224 */ /* 0x000fe200078e0015 */
[----:B------:R-:W-:Y:S01]  /*4af0*/  MOV R17, R3 ;  /* 0x0000000300117202 */ /* 0x000fe20000000f00 */
[----:B------:R-:W-:Y:S02]  /*4b00*/  IMAD.MOV.U32 R20, RZ, RZ, R8 ;  /* 0x000000ffff147224 */ /* 0x000fe400078e0008 */
[----:B------:R-:W-:-:S08]  /*4b10*/  IMAD.MOV.U32 R15, RZ, RZ, R9 ;  /* 0x000000ffff0f7224 */ /* 0x000fd000078e0009 */
[----:B------:R-:W-:Y:S01]  /*4b20*/  @!P1 ISETP.GT.AND P0, PT, R21, R0, PT ;  /* 0x000000001500920c */ /* 0x000fe20003f04270 */
[----:B------:R-:W-:Y:S01]  /*4b30*/  @!P1 IMAD.MOV.U32 R15, RZ, RZ, R9 ;  /* 0x000000ffff0f9224 */ /* 0x000fe200078e0009 */
[----:B------:R-:W-:Y:S02]  /*4b40*/  @!P1 VIMNMX R14, PT, PT, R0, R21, PT ;  /* 0x00000015000e9248 */ /* 0x000fe40003fe0100 */
[----:B------:R-:W-:Y:S02]  /*4b50*/  @!P1 SEL R20, R8, 0x1, !P0 ;  /* 0x0000000108149807 */ /* 0x000fe40004000000 */
[----:B------:R-:W-:-:S07]  /*4b60*/  @!P1 SEL R17, R3, 0x1, !P0 ;  /* 0x0000000103119807 */ /* 0x000fce0004000000 */
.L_x_109:
[----:B------:R0:W5:Y:S04]  /*4b70*/  LDG.E R21, desc[UR36][R4.64+0x264] ;  /* 0x0002642404157981 */ /* 0x000168000c1e1900 */
[----:B------:R0:W5:Y:S04]  /*4b80*/  LDG.E R9, desc[UR36][R4.64+0x290] ;  /* 0x0002902404097981 */ /* 0x000168000c1e1900 */
[----:B------:R0:W5:Y:S04]  /*4b90*/  LDG.E R8, desc[UR36][R4.64+0x2bc] ;  /* 0x0002bc2404087981 */ /* 0x000168000c1e1900 */
[----:B------:R0:W5:Y:S04]  /*4ba0*/  LDG.E R3, desc[UR36][R4.64+0x2e8] ;  /* 0x0002e82404037981 */ /* 0x000168000c1e1900 */
[----:B------:R0:W5:Y:S04]  /*4bb0*/  LDG.E R2, desc[UR36][R4.64+0x314] ;  /* 0x0003142404027981 */ /* 0x000168000c1e1900 */
[----:B------:R0:W5:Y:S01]  /*4bc0*/  LDG.E R0, desc[UR36][R4.64+0x340] ;  /* 0x0003402404007981 */ /* 0x000162000c1e1900 */
[----:B------:R-:W-:-:S02]  /*4bd0*/  ISETP.NE.AND P5, PT, R13, 0x1, PT ;  /* 0x000000010d00780c */ /* 0x000fc40003fa5270 */
[----:B------:R-:W-:Y:S01]  /*4be0*/  ISETP.NE.AND P3, PT, R11, 0x1, PT ;  /* 0x000000010b00780c */ /* 0x000fe20003f65270 */
[----:B------:R-:W-:Y:S01]  /*4bf0*/  IMAD.MOV.U32 R11, RZ, RZ, R14 ;  /* 0x000000ffff0b7224 */ /* 0x000fe200078e000e */
[----:B------:R-:W-:Y:S02]  /*4c00*/  ISETP.NE.AND P0, PT, R10, 0x1, PT ;  /* 0x000000010a00780c */ /* 0x000fe40003f05270 */
[----:B------:R-:W-:Y:S01]  /*4c10*/  ISETP.NE.AND P1, PT, R7, 0x1, PT ;  /* 0x000000010700780c */ /* 0x000fe20003f25270 */
[----:B------:R-:W-:Y:S01]  /*4c20*/  IMAD.MOV.U32 R7, RZ, RZ, R17 ;  /* 0x000000ffff077224 */ /* 0x000fe200078e0011 */
[----:B------:R-:W-:Y:S01]  /*4c30*/  ISETP.NE.AND P2, PT, R6, 0x1, PT ;  /* 0x000000010600780c */ /* 0x000fe20003f45270 */
[----:B------:R-:W-:Y:S01]  /*4c40*/  IMAD.MOV.U32 R6, RZ, RZ, R20 ;  /* 0x000000ffff067224 */ /* 0x000fe200078e0014 */
[----:B------:R-:W-:Y:S02]  /*4c50*/  ISETP.NE.AND P4, PT, R12, 0x1, PT ;  /* 0x000000010c00780c */ /* 0x000fe40003f85270 */
[----:B------:R-:W-:Y:S01]  /*4c60*/  MOV R10, R15 ;  /* 0x0000000f000a7202 */ /* 0x000fe20000000f00 */
[----:B0-----:R-:W-:Y:S10]  /*4c70*/  @P5 BRA `(.L_x_110) ;  /* 0x0000000000445947 */ /* 0x001ff40003800000 */
[----:B------:R-:W2:Y:S04]  /*4c80*/  LDG.E R10, desc[UR36][R4.64+0x150] ;  /* 0x00015024040a7981 */ /* 0x000ea8000c1e1900 */
[----:B------:R-:W3:Y:S01]  /*4c90*/  LDG.E R13, desc[UR36][R4.64+0x154] ;  /* 0x00015424040d7981 */ /* 0x000ee2000c1e1900 */
[----:B------:R-:W-:Y:S02]  /*4ca0*/  IMAD.MOV.U32 R7, RZ, RZ, 0x1 ;  /* 0x00000001ff077424 */ /* 0x000fe400078e00ff */
        /* <DEDUP_REMOVED lines=14> */
.L_x_110:
[----:B------:R-:W-:Y:S01]  /*4d90*/  MOV R12, R6 ;  /* 0x00000006000c7202 */ /* 0x000fe20000000f00 */
[----:B------:R-:W-:Y:S02]  /*4da0*/  IMAD.MOV.U32 R13, RZ, RZ, R7 ;  /* 0x000000ffff0d7224 */ /* 0x000fe400078e0007 */
[----:B------:R-:W-:Y:S02]  /*4db0*/  IMAD.MOV.U32 R15, RZ, RZ, R10 ;  /* 0x000000ffff0f7224 */ /* 0x000fe400078e000a */
[----:B------:R-:W-:Y:S01]  /*4dc0*/  IMAD.MOV.U32 R14, RZ, RZ, R11 ;  /* 0x000000ffff0e7224 */ /* 0x000fe200078e000b */
[----:B------:R-:W-:Y:S06]  /*4dd0*/  @P4 BRA `(.L_x_111) ;  /* 0x0000000000444947 */ /* 0x000fec0003800000 */
[----:B------:R-:W2:Y:S04]  /*4de0*/  LDG.E R15, desc[UR36][R4.64+0x17c] ;  /* 0x00017c24040f7981 */ /* 0x000ea8000c1e1900 */
[----:B------:R-:W3:Y:S01]  /*4df0*/  LDG.E R20, desc[UR36][R4.64+0x180] ;  /* 0x0001802404147981 */ /* 0x000ee2000c1e1900 */
[----:B------:R-:W-:Y:S02]  /*4e00*/  HFMA2 R12, -RZ, RZ, 0, 1.78813934326171875e-07 ;  /* 0x00000003ff0c7431 */ /* 0x000fe400000001ff */
        /* <DEDUP_REMOVED lines=14> */
.L_x_111:
[----:B------:R-:W-:Y:S01]  /*4ef0*/  IMAD.MOV.U32 R6, RZ, RZ, R12 ;  /* 0x000000ffff067224 */ /* 0x000fe200078e000c */
[----:B------:R-:W-:Y:S01]  /*4f00*/  MOV R11, R14 ;  /* 0x0000000e000b7202 */ /* 0x000fe20000000f00 */
[----:B------:R-:W-:Y:S02]  /*4f10*/  IMAD.MOV.U32 R7, RZ, RZ, R13 ;  /* 0x000000ffff077224 */ /* 0x000fe400078e000d */
[----:B------:R-:W-:Y:S01]  /*4f20*/  IMAD.MOV.U32 R10, RZ, RZ, R15 ;  /* 0x000000ffff0a7224 */ /* 0x000fe200078e000f */
[----:B------:R-:W-:Y:S06]  /*4f30*/  @P3 BRA `(.L_x_112) ;  /* 0x0000000000443947 */ /* 0x000fec0003800000 */
        /* <DEDUP_REMOVED lines=17> */
.L_x_112:
        /* <DEDUP_REMOVED lines=16> */
[----:B------:R-:W-:-:S06]  /*5150*/  IMAD.MOV.U32 R15, RZ, RZ, R10 ;  /* 0x000000ffff0f7224 */ /* 0x000fcc00078e000a */
[----:B------:R-:W-:Y:S02]  /*5160*/  @!P3 ISETP.GT.AND P0, PT, R11, R20, PT ;  /* 0x000000140b00b20c */ /* 0x000fe40003f04270 */
[----:B------:R-:W-:Y:S02]  /*5170*/  @!P3 VIMNMX R14, PT, PT, R20, R11, PT ;  /* 0x0000000b140eb248 */ /* 0x000fe40003fe0100 */
[----:B------:R-:W-:Y:S02]  /*5180*/  @!P3 SEL R12, R6, RZ, !P0 ;  /* 0x000000ff060cb207 */ /* 0x000fe40004000000 */
[----:B------:R-:W-:Y:S02]  /*5190*/  @!P3 SEL R13, R7, 0x2, !P0 ;  /* 0x00000002070db807 */ /* 0x000fe40004000000 */
[----:B------:R-:W-:-:S07]  /*51a0*/  @!P3 MOV R15, R10 ;  /* 0x0000000a000fb202 */ /* 0x000fce0000000f00 */
.L_x_113:
[----:B------:R-:W-:Y:S02]  /*51b0*/  IMAD.MOV.U32 R6, RZ, RZ, R12 ;  /* 0x000000ffff067224 */ /* 0x000fe400078e000c */
[----:B------:R-:W-:Y:S02]  /*51c0*/  IMAD.MOV.U32 R7, RZ, RZ, R13 ;  /* 0x000000ffff077224 */ /* 0x000fe400078e000d */
[----:B------:R-:W-:Y:S02]  /*51d0*/  IMAD.MOV.U32 R20, RZ, RZ, R15 ;  /* 0x000000ffff147224 */ /* 0x000fe400078e000f */
[----:B------:R-:W-:Y:S01]  /*51e0*/  IMAD.MOV.U32 R17, RZ, RZ, R14 ;  /* 0x000000ffff117224 */ /* 0x000fe200078e000e */
[----:B------:R-:W-:Y:S06]  /*51f0*/  @P1 BRA `(.L_x_114) ;  /* 0x0000000000441947 */ /* 0x000fec0003800000 */
[----:B------:R-:W2:Y:S04]  /*5200*/  LDG.E R20, desc[UR36][R4.64+0x200] ;  /* 0x0002002404147981 */ /* 0x000ea8000c1e1900 */
[----:B------:R-:W3:Y:S01]  /*5210*/  LDG.E R11, desc[UR36][R4.64+0x204] ;  /* 0x00020424040b7981 */ /* 0x000ee2000c1e1900 */
[----:B------:R-:W-:Y:S02]  /*5220*/  HFMA2 R7, -RZ, RZ, 0, 1.1920928955078125e-07 ;  /* 0x00000002ff077431 */ /* 0x000fe400000001ff */
        /* <DEDUP_REMOVED lines=14> */
.L_x_114:
        /* <DEDUP_REMOVED lines=22> */
.L_x_115:
[----:B------:R0:W5:Y:S01]  /*5470*/  LDG.E R23, desc[UR36][R4.64+0x36c] ;  /* 0x00036c2404177981 */ /* 0x000162000c1e1900 */
[----:B------:R-:W1:Y:S03]  /*5480*/  LDC.64 R6, c[0x0][0x380] ;  /* 0x0000e000ff067b82 */ /* 0x000e660000000a00 */
[----:B------:R0:W5:Y:S04]  /*5490*/  LDG.E R22, desc[UR36][R4.64+0x398] ;  /* 0x0003982404167981 */ /* 0x000168000c1e1900 */
[----:B------:R0:W5:Y:S04]  /*54a0*/  LDG.E R20, desc[UR36][R4.64+0x3c4] ;  /* 0x0003c42404147981 */ /* 0x000168000c1e1900 */
[----:B------:R0:W5:Y:S04]  /*54b0*/  LDG.E R17, desc[UR36][R4.64+0x3f0] ;  /* 0x0003f02404117981 */ /* 0x000168000c1e1900 */
[----:B------:R0:W5:Y:S04]  /*54c0*/  LDG.E R15, desc[UR36][R4.64+0x41c] ;  /* 0x00041c24040f7981 */ /* 0x000168000c1e1900 */
[----:B------:R0:W5:Y:S02]  /*54d0*/  LDG.E R14, desc[UR36][R4.64+0x448] ;  /* 0x00044824040e7981 */ /* 0x000164000c1e1900 */
[----:B-----5:R-:W-:-:S02]  /*54e0*/  ISETP.NE.AND P5, PT, R21, 0x1, PT ;  /* 0x000000011500780c */ /* 0x020fc40003fa5270 */
[----:B------:R-:W-:Y:S01]  /*54f0*/  ISETP.NE.AND P3, PT, R8, 0x1, PT ;  /* 0x000000010800780c */ /* 0x000fe20003f65270 */
[----:B------:R-:W-:Y:S01]  /*5500*/  IMAD.MOV.U32 R8, RZ, RZ, R11 ;  /* 0x000000ffff087224 */ /* 0x000fe200078e000b */
[----:B------:R-:W-:Y:S01]  /*5510*/  ISETP.NE.AND P0, PT, R3, 0x1, PT ;  /* 0x000000010300780c */ /* 0x000fe20003f05270 */
[----:B------:R-:W-:Y:S01]  /*5520*/  IMAD.MOV.U32 R3, RZ, RZ, R10 ;  /* 0x000000ffff037224 */ /* 0x000fe200078e000a */
[----:B------:R-:W-:Y:S01]  /*5530*/  ISETP.NE.AND P1, PT, R2, 0x1, PT ;  /* 0x000000010200780c */ /* 0x000fe20003f25270 */
[----:B------:R-:W-:Y:S01]  /*5540*/  IMAD.MOV.U32 R2, RZ, RZ, R12 ;  /* 0x000000ffff027224 */ /* 0x000fe200078e000c */
[----:B------:R-:W-:Y:S02]  /*5550*/  ISETP.NE.AND P2, PT, R0, 0x1, PT ;  /* 0x000000010000780c */ /* 0x000fe40003f45270 */
[----:B------:R-:W-:Y:S02]  /*5560*/  ISETP.NE.AND P4, PT, R9, 0x1, PT ;  /* 0x000000010900780c */ /* 0x000fe40003f85270 */
[----:B------:R-:W-:Y:S01]  /*5570*/  MOV R0, R13 ;  /* 0x0000000d00007202 */ /* 0x000fe20000000f00 */
[----:B0-----:R-:W-:Y:S10]  /*5580*/  @P5 BRA `(.L_x_116) ;  /* 0x0000000000445947 */ /* 0x001ff40003800000 */
        /* <DEDUP_REMOVED lines=17> */
.L_x_116:
        /* <DEDUP_REMOVED lines=22> */
.L_x_117:
        /* <DEDUP_REMOVED lines=22> */
.L_x_118:
[----:B------:R-:W-:Y:S02]  /*5960*/  IMAD.MOV.U32 R9, RZ, RZ, R0 ;  /* 0x000000ffff097224 */ /* 0x000fe400078e0000 */
        /* <DEDUP_REMOVED lines=21> */
.L_x_119:
        /* <DEDUP_REMOVED lines=22> */
.L_x_120:
        /* <DEDUP_REMOVED lines=22> */
.L_x_121:
        /* <DEDUP_REMOVED lines=8> */
[----:B------:R-:W-:-:S02]  /*5e00*/  ISETP.NE.AND P2, PT, R14, 0x1, PT ;  /* 0x000000010e00780c */ /* 0x000fc40003f45270 */
[----:B------:R-:W-:Y:S01]  /*5e10*/  MOV R3, R12 ;  /* 0x0000000c00037202 */ /* 0x000fe20000000f00 */
[----:B------:R-:W-:Y:S10]  /*5e20*/  @P5 BRA `(.L_x_122) ;  /* 0x0000000000445947 */ /* 0x000ff40003800000 */
        /* <DEDUP_REMOVED lines=17> */
.L_x_122:
        /* <DEDUP_REMOVED lines=22> */
.L_x_123:
[----:B------:R-:W-:Y:S02]  /*60a0*/  IMAD.MOV.U32 R0, RZ, RZ, R9 ;  /* 0x000000ffff007224 */ /* 0x000fe400078e0009 */
[----:B------:R-:W-:Y:S02]  /*60b0*/  IMAD.MOV.U32 R2, RZ, RZ, R10 ;  /* 0x000000ffff027224 */ /* 0x000fe400078e000a */
[----:B------:R-:W-:Y:S02]  /*60c0*/  IMAD.MOV.U32 R8, RZ, RZ, R11 ;  /* 0x000000ffff087224 */ /* 0x000fe400078e000b */
[----:B------:R-:W-:Y:S01]  /*60d0*/  IMAD.MOV.U32 R3, RZ, RZ, R12 ;  /* 0x000000ffff037224 */ /* 0x000fe200078e000c */
[----:B------:R-:W-:Y:S06]  /*60e0*/  @P3 BRA `(.L_x_124) ;  /* 0x0000000000443947 */ /* 0x000fec0003800000 */
[----:B------:R-:W2:Y:S04]  /*60f0*/  LDG.E R8, desc[UR36][R4.64+0x3b8] ;  /* 0x0003b82404087981 */ /* 0x000ea8000c1e1900 */
[----:B------:R-:W3:Y:S01]  /*6100*/  LDG.E R13, desc[UR36][R4.64+0x3bc] ;  /* 0x0003bc24040d7981 */ /* 0x000ee2000c1e1900 */
[----:B------:R-:W-:Y:S02]  /*6110*/  HFMA2 R2, -RZ, RZ, 0, 2.384185791015625e-07 ;  /* 0x00000004ff027431 */ /* 0x000fe400000001ff */
        /* <DEDUP_REMOVED lines=14> */
.L_x_124:
        /* <DEDUP_REMOVED lines=22> */
.L_x_125:
        /* <DEDUP_REMOVED lines=22> */
.L_x_126:
[----:B------:R-:W-:Y:S02]  /*64c0*/  IMAD.MOV.U32 R2, RZ, RZ, R0 ;  /* 0x000000ffff027224 */ /* 0x000fe400078e0000 */
[----:B------:R-:W-:Y:S01]  /*64d0*/  IMAD.MOV.U32 R17, RZ, RZ, R3 ;  /* 0x000000ffff117224 */ /* 0x000fe200078e0003 */
[----:B------:R-:W-:Y:S06]  /*64e0*/  @P2 BRA `(.L_x_127) ;  /* 0x0000000000302947 */ /* 0x000fec0003800000 */
[----:B------:R-:W2:Y:S01]  /*64f0*/  LDG.E R9, desc[UR36][R4.64+0x43c] ;  /* 0x00043c2404097981 */ /* 0x000ea2000c1e1900 */
[----:B------:R-:W-:Y:S01]  /*6500*/  IMAD.MOV.U32 R2, RZ, RZ, 0x4 ;  /* 0x00000004ff027424 */ /* 0x000fe200078e00ff */
[----:B------:R-:W-:Y:S02]  /*6510*/  MOV R17, 0x4 ;  /* 0x0000000400117802 */ /* 0x000fe40000000f00 */
[----:B--2---:R-:W-:-:S13]  /*6520*/  ISETP.GT.AND P0, PT, R8, R9, PT ;  /* 0x000000090800720c */ /* 0x004fda0003f04270 */
[----:B------:R-:W-:Y:S05]  /*6530*/  @P0 BRA `(.L_x_127) ;  /* 0x00000000001c0947 */ /* 0x000fea0003800000 */
[----:B------:R-:W2:Y:S01]  /*6540*/  LDG.E R2, desc[UR36][R4.64+0x440] ;  /* 0x0004402404027981 */ /* 0x000ea2000c1e1900 */
[----:B------:R-:W-:Y:S01]  /*6550*/  ISETP.NE.AND P1, PT, R8, R9, PT ;  /* 0x000000090800720c */ /* 0x000fe20003f25270 */
[----:B------:R-:W-:-:S12]  /*6560*/  IMAD.MOV.U32 R17, RZ, RZ, R3 ;  /* 0x000000ffff117224 */ /* 0x000fd800078e0003 */
[----:B--2---:R-:W-:Y:S01]  /*6570*/  @!P1 ISETP.GT.AND P0, PT, R13, R2, PT ;  /* 0x000000020d00920c */ /* 0x004fe20003f04270 */
[----:B------:R-:W-:-:S03]  /*6580*/  IMAD.MOV.U32 R2, RZ, RZ, R0 ;  /* 0x000000ffff027224 */ /* 0x000fc600078e0000 */
[----:B------:R-:W-:Y:S02]  /*6590*/  @!P1 SEL R2, R0, 0x4, !P0 ;  /* 0x0000000400029807 */ /* 0x000fe40004000000 */
[----:B------:R-:W-:-:S07]  /*65a0*/  @!P1 SEL R17, R3, 0x4, !P0 ;  /* 0x0000000403119807 */ /* 0x000fce0004000000 */
.L_x_127:
[----:B------:R-:W-:Y:S01]  /*65b0*/  IMAD R3, R17, 0x5, R2 ;  /* 0x0000000511037824 */ /* 0x000fe200078e0202 */
[----:B------:R-:W2:Y:S03]  /*65c0*/  LDG.E R9, desc[UR36][R4.64+0x1c] ;  /* 0x00001c2404097981 */ /* 0x000ea6000c1e1900 */
[----:B-1----:R-:W-:-:S05]  /*65d0*/  IMAD.WIDE.U32 R6, R3, 0x2c, R6 ;  /* 0x0000002c03067825 */ /* 0x002fca00078e0006 */
[----:B------:R-:W2:Y:S01]  /*65e0*/  LDG.E R8, desc[UR36][R6.64+0x1c] ;  /* 0x00001c2406087981 */ /* 0x000ea2000c1e1900 */
[----:B------:R-:W-:Y:S02]  /*65f0*/  PLOP3.LUT P0, PT, PT, PT, PT, 0x8, 0x80 ;  /* 0x000000000080781c */ /* 0x000fe40003f0e170 */
[----:B--2---:R-:W-:-:S13]  /*6600*/  ISETP.GE.AND P1, PT, R8, R9, PT ;  /* 0x000000090800720c */ /* 0x004fda0003f26270 */
[----:B------:R-:W-:Y:S05]  /*6610*/  @!P1 BRA `(.L_x_128) ;  /* 0x00000000001c9947 */ /* 0x000fea0003800000 */
[----:B------:R-:W2:Y:S04]  /*6620*/  LDG.E R6, desc[UR36][R6.64+0x20] ;  /* 0x0000202406067981 */ /* 0x000ea8000c1e1900 */
[----:B------:R-:W2:Y:S04]  /*6630*/  LDG.E R11, desc[UR36][R4.64+0x20] ;  /* 0x00002024040b7981 */ /* 0x000ea8000c1e1900 */
[----:B------:R-:W3:Y:S04]  /*6640*/  LDG.E R0, desc[UR36][R4.64+0x18] ;  /* 0x0000182404007981 */ /* 0x000ee8000c1e1900 */
[----:B------:R-:W3:Y:S01]  /*6650*/  LDG.E R3, desc[UR36][R4.64+0x10] ;  /* 0x0000102404037981 */ /* 0x000ee2000c1e1900 */
[----:B--2---:R-:W-:-:S04]  /*6660*/  ISETP.GE.AND P0, PT, R6, R11, PT ;  /* 0x0000000b0600720c */ /* 0x004fc80003f06270 */
[----:B------:R-:W-:-:S04]  /*6670*/  ISETP.NE.OR P0, PT, R8, R9, P0 ;  /* 0x000000090800720c */ /* 0x000fc80000705670 */
[----:B---3--:R-:W-:-:S13]  /*6680*/  ISETP.EQ.AND P0, PT, R0, R3, P0 ;  /* 0x000000030000720c */ /* 0x008fda0000702270 */
.L_x_128:
[----:B------:R-:W-:Y:S01]  /*6690*/  VIADD R16, R16, 0x1 ;  /* 0x0000000110107836 */ /* 0x000fe20000000000 */
[----:B------:R-:W-:Y:S06]  /*66a0*/  @!P0 BRA `(.L_x_129) ;  /* 0xffffffa4008c8947 */ /* 0x000fec000383ffff */
[----:B------:R-:W-:Y:S05]  /*66b0*/  EXIT ;  /* 0x000000000000794d */ /* 0x000fea0003800000 */
.L_x_130:
[----:B------:R-:W-:-:S00]  /*66c0*/  BRA `(.L_x_130) ;  /* 0xfffffffc00fc7947 */ /* 0x000fc0000383ffff */
[----:B------:R-:W-:-:S00]  /*66d0*/  NOP ;  /* 0x0000000000007918 */ /* 0x000fc00000000000 */
        /* <DEDUP_REMOVED lines=10> */
.L_x_297:


//--------------------- .nv.global.init           --------------------------
	.section	.nv.global.init,"aw",@progbits
.nv.global.init:
	.type		$str$1,@object
	.size		$str$1,($str - $str$1)
$str$1:
        /*0000*/ 	.byte	0x69, 0x74, 0x65, 0x72, 0x20, 0x25, 0x64, 0x09, 0x25, 0x64, 0x09, 0x25, 0x64, 0x0a, 0x00
	.type		$str,@object
	.size		$str,(.L_0 - $str)
$str:
        /*000f*/ 	.byte	0x6b, 0x65, 0x72, 0x6e, 0x65, 0x6c, 0x20, 0x74, 0x65, 0x73, 0x74, 0x3a, 0x20, 0x25, 0x64, 0x0a
        /*001f*/ 	.byte	0x00
.L_0:


//--------------------- .nv.shared.reserved.0     --------------------------
	.section	.nv.shared.reserved.0,"aw",@nobits
	.weak		__nv_reservedSMEM_offset_0_alias
	.size		__nv_reservedSMEM_offset_0_alias, 0, 64
	.other		__nv_reservedSMEM_offset_0_alias,@"STO_CUDA_RESERVED_SHARED STV_DEFAULT"
__nv_reservedSMEM_offset_0_alias:
	.zero		0
	.zero		64


//--------------------- .nv.constant0._Z11kernel_pathP5pointiiiiii --------------------------
	.section	.nv.constant0._Z11kernel_pathP5pointiiiiii,"a",@progbits
	.sectionflags	@""
	.align	4
.nv.constant0._Z11kernel_pathP5pointiiiiii:
	.zero		928


//--------------------- SYMBOLS --------------------------

	.type		.nv.reservedSmem.offset0,@object
	.size		.nv.reservedSmem.offset0,0x4
	.type		vprintf,@function
